//
// Generated by NVIDIA NVVM Compiler
//
// Compiler Build ID: CL-36424714
// Cuda compilation tools, release 13.0, V13.0.88
// Based on NVVM 20.0.0
//

.version 9.0
.target sm_100
.address_size 64

	// .globl	_Z19matrixMultiplyByRowPiS_S_ii

.visible .entry _Z19matrixMultiplyByRowPiS_S_ii(
	.param .u64 .ptr .align 1 _Z19matrixMultiplyByRowPiS_S_ii_param_0,
	.param .u64 .ptr .align 1 _Z19matrixMultiplyByRowPiS_S_ii_param_1,
	.param .u64 .ptr .align 1 _Z19matrixMultiplyByRowPiS_S_ii_param_2,
	.param .u32 _Z19matrixMultiplyByRowPiS_S_ii_param_3,
	.param .u32 _Z19matrixMultiplyByRowPiS_S_ii_param_4
)
{
	.reg .pred 	%p<21>;
	.reg .b32 	%r<169>;
	.reg .b64 	%rd<59>;

	ld.param.u64 	%rd7, [_Z19matrixMultiplyByRowPiS_S_ii_param_0];
	ld.param.u64 	%rd8, [_Z19matrixMultiplyByRowPiS_S_ii_param_1];
	ld.param.u64 	%rd9, [_Z19matrixMultiplyByRowPiS_S_ii_param_2];
	ld.param.u32 	%r68, [_Z19matrixMultiplyByRowPiS_S_ii_param_3];
	ld.param.u32 	%r69, [_Z19matrixMultiplyByRowPiS_S_ii_param_4];
	cvta.to.global.u64 	%rd1, %rd8;
	cvta.to.global.u64 	%rd2, %rd7;
	cvta.to.global.u64 	%rd3, %rd9;
	mov.u32 	%r70, %ctaid.x;
	mov.u32 	%r71, %ntid.x;
	mov.u32 	%r72, %tid.x;
	mad.lo.s32 	%r1, %r70, %r71, %r72;
	setp.gt.s32 	%p1, %r1, 3;
	setp.lt.s32 	%p2, %r69, 1;
	or.pred  	%p3, %p1, %p2;
	@%p3 bra 	$L__BB0_26;
	setp.lt.s32 	%p4, %r68, 1;
	mul.lo.s32 	%r2, %r68, %r1;
	mul.lo.s32 	%r3, %r69, %r1;
	@%p4 bra 	$L__BB0_15;
	and.b32  	%r4, %r68, 7;
	and.b32  	%r5, %r68, 3;
	and.b32  	%r6, %r68, 2147483640;
	and.b32  	%r7, %r68, 1;
	neg.s32 	%r8, %r6;
	shl.b32 	%r9, %r69, 3;
	mul.lo.s32 	%r10, %r69, 3;
	shl.b32 	%r11, %r69, 2;
	mul.lo.s32 	%r12, %r69, 6;
	mul.lo.s32 	%r13, %r69, 7;
	mov.b32 	%r144, 0;
	mul.wide.u32 	%rd35, %r9, 4;
$L__BB0_3:
	setp.lt.u32 	%p13, %r68, 8;
	mov.b32 	%r159, 0;
	mov.u32 	%r164, %r159;
	@%p13 bra 	$L__BB0_6;
	add.s32 	%r152, %r69, %r144;
	shl.b32 	%r88, %r69, 1;
	add.s32 	%r151, %r88, %r144;
	add.s32 	%r150, %r10, %r144;
	add.s32 	%r149, %r11, %r144;
	mad.lo.s32 	%r148, %r69, 5, %r144;
	add.s32 	%r147, %r12, %r144;
	add.s32 	%r146, %r13, %r144;
	mul.wide.u32 	%rd18, %r144, 4;
	add.s64 	%rd58, %rd1, %rd18;
	mov.b32 	%r164, 0;
	mov.u32 	%r145, %r2;
	mov.u32 	%r153, %r8;
$L__BB0_5:
	.pragma "nounroll";
	mul.wide.s32 	%rd19, %r145, 4;
	add.s64 	%rd20, %rd2, %rd19;
	ld.global.u32 	%r89, [%rd20];
	ld.global.u32 	%r90, [%rd58];
	mad.lo.s32 	%r91, %r90, %r89, %r164;
	ld.global.u32 	%r92, [%rd20+4];
	mul.wide.u32 	%rd21, %r152, 4;
	add.s64 	%rd22, %rd1, %rd21;
	ld.global.u32 	%r93, [%rd22];
	mad.lo.s32 	%r94, %r93, %r92, %r91;
	ld.global.u32 	%r95, [%rd20+8];
	mul.wide.u32 	%rd23, %r151, 4;
	add.s64 	%rd24, %rd1, %rd23;
	ld.global.u32 	%r96, [%rd24];
	mad.lo.s32 	%r97, %r96, %r95, %r94;
	ld.global.u32 	%r98, [%rd20+12];
	mul.wide.u32 	%rd25, %r150, 4;
	add.s64 	%rd26, %rd1, %rd25;
	ld.global.u32 	%r99, [%rd26];
	mad.lo.s32 	%r100, %r99, %r98, %r97;
	ld.global.u32 	%r101, [%rd20+16];
	mul.wide.u32 	%rd27, %r149, 4;
	add.s64 	%rd28, %rd1, %rd27;
	ld.global.u32 	%r102, [%rd28];
	mad.lo.s32 	%r103, %r102, %r101, %r100;
	ld.global.u32 	%r104, [%rd20+20];
	mul.wide.u32 	%rd29, %r148, 4;
	add.s64 	%rd30, %rd1, %rd29;
	ld.global.u32 	%r105, [%rd30];
	mad.lo.s32 	%r106, %r105, %r104, %r103;
	ld.global.u32 	%r107, [%rd20+24];
	mul.wide.u32 	%rd31, %r147, 4;
	add.s64 	%rd32, %rd1, %rd31;
	ld.global.u32 	%r108, [%rd32];
	mad.lo.s32 	%r109, %r108, %r107, %r106;
	ld.global.u32 	%r110, [%rd20+28];
	mul.wide.u32 	%rd33, %r146, 4;
	add.s64 	%rd34, %rd1, %rd33;
	ld.global.u32 	%r111, [%rd34];
	mad.lo.s32 	%r164, %r111, %r110, %r109;
	add.s32 	%r153, %r153, 8;
	add.s32 	%r152, %r152, %r9;
	add.s32 	%r151, %r151, %r9;
	add.s32 	%r150, %r150, %r9;
	add.s32 	%r149, %r149, %r9;
	add.s32 	%r148, %r148, %r9;
	add.s32 	%r147, %r147, %r9;
	add.s32 	%r146, %r146, %r9;
	add.s64 	%rd58, %rd58, %rd35;
	add.s32 	%r145, %r145, 8;
	setp.ne.s32 	%p14, %r153, 0;
	mov.u32 	%r159, %r6;
	@%p14 bra 	$L__BB0_5;
$L__BB0_6:
	setp.eq.s32 	%p15, %r4, 0;
	@%p15 bra 	$L__BB0_14;
	add.s32 	%r113, %r4, -1;
	setp.lt.u32 	%p16, %r113, 3;
	@%p16 bra 	$L__BB0_9;
	add.s32 	%r114, %r159, %r2;
	mul.wide.s32 	%rd36, %r114, 4;
	add.s64 	%rd37, %rd2, %rd36;
	ld.global.u32 	%r115, [%rd37];
	mad.lo.s32 	%r116, %r159, %r69, %r144;
	mul.wide.u32 	%rd38, %r116, 4;
	add.s64 	%rd39, %rd1, %rd38;
	ld.global.u32 	%r117, [%rd39];
	mad.lo.s32 	%r118, %r117, %r115, %r164;
	ld.global.u32 	%r119, [%rd37+4];
	add.s32 	%r120, %r116, %r69;
	mul.wide.u32 	%rd40, %r120, 4;
	add.s64 	%rd41, %rd1, %rd40;
	ld.global.u32 	%r121, [%rd41];
	mad.lo.s32 	%r122, %r121, %r119, %r118;
	ld.global.u32 	%r123, [%rd37+8];
	add.s32 	%r124, %r120, %r69;
	mul.wide.u32 	%rd42, %r124, 4;
	add.s64 	%rd43, %rd1, %rd42;
	ld.global.u32 	%r125, [%rd43];
	mad.lo.s32 	%r126, %r125, %r123, %r122;
	ld.global.u32 	%r127, [%rd37+12];
	add.s32 	%r128, %r124, %r69;
	mul.wide.u32 	%rd44, %r128, 4;
	add.s64 	%rd45, %rd1, %rd44;
	ld.global.u32 	%r129, [%rd45];
	mad.lo.s32 	%r164, %r129, %r127, %r126;
	add.s32 	%r159, %r159, 4;
$L__BB0_9:
	setp.eq.s32 	%p17, %r5, 0;
	@%p17 bra 	$L__BB0_14;
	setp.eq.s32 	%p18, %r5, 1;
	@%p18 bra 	$L__BB0_12;
	add.s32 	%r131, %r159, %r2;
	mul.wide.s32 	%rd46, %r131, 4;
	add.s64 	%rd47, %rd2, %rd46;
	ld.global.u32 	%r132, [%rd47];
	mad.lo.s32 	%r133, %r159, %r69, %r144;
	mul.wide.u32 	%rd48, %r133, 4;
	add.s64 	%rd49, %rd1, %rd48;
	ld.global.u32 	%r134, [%rd49];
	mad.lo.s32 	%r135, %r134, %r132, %r164;
	ld.global.u32 	%r136, [%rd47+4];
	add.s32 	%r137, %r133, %r69;
	mul.wide.u32 	%rd50, %r137, 4;
	add.s64 	%rd51, %rd1, %rd50;
	ld.global.u32 	%r138, [%rd51];
	mad.lo.s32 	%r164, %r138, %r136, %r135;
	add.s32 	%r159, %r159, 2;
$L__BB0_12:
	setp.eq.s32 	%p19, %r7, 0;
	@%p19 bra 	$L__BB0_14;
	add.s32 	%r139, %r159, %r2;
	mul.wide.s32 	%rd52, %r139, 4;
	add.s64 	%rd53, %rd2, %rd52;
	ld.global.u32 	%r140, [%rd53];
	mad.lo.s32 	%r141, %r159, %r69, %r144;
	mul.wide.u32 	%rd54, %r141, 4;
	add.s64 	%rd55, %rd1, %rd54;
	ld.global.u32 	%r142, [%rd55];
	mad.lo.s32 	%r164, %r142, %r140, %r164;
$L__BB0_14:
	add.s32 	%r143, %r144, %r3;
	mul.wide.s32 	%rd56, %r143, 4;
	add.s64 	%rd57, %rd3, %rd56;
	st.global.u32 	[%rd57], %r164;
	add.s32 	%r144, %r144, 1;
	setp.eq.s32 	%p20, %r144, %r69;
	@%p20 bra 	$L__BB0_26;
	bra.uni 	$L__BB0_3;
$L__BB0_15:
	and.b32  	%r58, %r69, 7;
	setp.lt.u32 	%p5, %r69, 8;
	mov.b32 	%r167, 0;
	@%p5 bra 	$L__BB0_18;
	and.b32  	%r167, %r69, 2147483640;
	mov.b32 	%r165, 0;
$L__BB0_17:
	.pragma "nounroll";
	add.s32 	%r75, %r165, %r3;
	mul.wide.s32 	%rd10, %r75, 4;
	add.s64 	%rd11, %rd3, %rd10;
	mov.b32 	%r76, 0;
	st.global.u32 	[%rd11], %r76;
	st.global.u32 	[%rd11+4], %r76;
	st.global.u32 	[%rd11+8], %r76;
	st.global.u32 	[%rd11+12], %r76;
	st.global.u32 	[%rd11+16], %r76;
	st.global.u32 	[%rd11+20], %r76;
	st.global.u32 	[%rd11+24], %r76;
	st.global.u32 	[%rd11+28], %r76;
	add.s32 	%r165, %r165, 8;
	setp.ne.s32 	%p6, %r165, %r167;
	@%p6 bra 	$L__BB0_17;
$L__BB0_18:
	setp.eq.s32 	%p7, %r58, 0;
	@%p7 bra 	$L__BB0_26;
	and.b32  	%r63, %r69, 3;
	setp.lt.u32 	%p8, %r58, 4;
	@%p8 bra 	$L__BB0_21;
	add.s32 	%r77, %r167, %r3;
	mul.wide.s32 	%rd12, %r77, 4;
	add.s64 	%rd13, %rd3, %rd12;
	mov.b32 	%r78, 0;
	st.global.u32 	[%rd13], %r78;
	st.global.u32 	[%rd13+4], %r78;
	st.global.u32 	[%rd13+8], %r78;
	st.global.u32 	[%rd13+12], %r78;
	add.s32 	%r167, %r167, 4;
$L__BB0_21:
	setp.eq.s32 	%p9, %r63, 0;
	@%p9 bra 	$L__BB0_26;
	setp.eq.s32 	%p10, %r63, 1;
	@%p10 bra 	$L__BB0_24;
	add.s32 	%r79, %r167, %r3;
	mul.wide.s32 	%rd14, %r79, 4;
	add.s64 	%rd15, %rd3, %rd14;
	mov.b32 	%r80, 0;
	st.global.u32 	[%rd15], %r80;
	st.global.u32 	[%rd15+4], %r80;
	add.s32 	%r167, %r167, 2;
$L__BB0_24:
	and.b32  	%r81, %r69, 1;
	setp.eq.b32 	%p11, %r81, 1;
	not.pred 	%p12, %p11;
	@%p12 bra 	$L__BB0_26;
	add.s32 	%r82, %r167, %r3;
	mul.wide.s32 	%rd16, %r82, 4;
	add.s64 	%rd17, %rd3, %rd16;
	mov.b32 	%r83, 0;
	st.global.u32 	[%rd17], %r83;
$L__BB0_26:
	ret;

}
	// .globl	_Z22matrixMultiplyByColumnPiS_S_iii
.visible .entry _Z22matrixMultiplyByColumnPiS_S_iii(
	.param .u64 .ptr .align 1 _Z22matrixMultiplyByColumnPiS_S_iii_param_0,
	.param .u64 .ptr .align 1 _Z22matrixMultiplyByColumnPiS_S_iii_param_1,
	.param .u64 .ptr .align 1 _Z22matrixMultiplyByColumnPiS_S_iii_param_2,
	.param .u32 _Z22matrixMultiplyByColumnPiS_S_iii_param_3,
	.param .u32 _Z22matrixMultiplyByColumnPiS_S_iii_param_4,
	.param .u32 _Z22matrixMultiplyByColumnPiS_S_iii_param_5
)
{
	.reg .pred 	%p<21>;
	.reg .b32 	%r<132>;
	.reg .b64 	%rd<75>;

	ld.param.u64 	%rd7, [_Z22matrixMultiplyByColumnPiS_S_iii_param_0];
	ld.param.u64 	%rd8, [_Z22matrixMultiplyByColumnPiS_S_iii_param_1];
	ld.param.u64 	%rd9, [_Z22matrixMultiplyByColumnPiS_S_iii_param_2];
	ld.param.u32 	%r43, [_Z22matrixMultiplyByColumnPiS_S_iii_param_3];
	ld.param.u32 	%r44, [_Z22matrixMultiplyByColumnPiS_S_iii_param_4];
	ld.param.u32 	%r45, [_Z22matrixMultiplyByColumnPiS_S_iii_param_5];
	cvta.to.global.u64 	%rd1, %rd8;
	cvta.to.global.u64 	%rd2, %rd7;
	cvta.to.global.u64 	%rd3, %rd9;
	mov.u32 	%r46, %ctaid.x;
	mov.u32 	%r47, %ntid.x;
	mov.u32 	%r48, %tid.x;
	mad.lo.s32 	%r1, %r46, %r47, %r48;
	setp.ge.s32 	%p1, %r1, %r45;
	setp.lt.s32 	%p2, %r43, 1;
	or.pred  	%p3, %p1, %p2;
	@%p3 bra 	$L__BB1_26;
	setp.lt.s32 	%p4, %r44, 1;
	@%p4 bra 	$L__BB1_15;
	and.b32  	%r2, %r44, 7;
	add.s32 	%r3, %r2, -1;
	and.b32  	%r4, %r44, 3;
	and.b32  	%r5, %r44, 2147483640;
	and.b32  	%r6, %r44, 1;
	neg.s32 	%r7, %r5;
	shl.b32 	%r8, %r45, 3;
	mov.b32 	%r114, 0;
	mul.wide.s32 	%rd66, %r45, 4;
$L__BB1_3:
	setp.lt.u32 	%p13, %r44, 8;
	mul.lo.s32 	%r10, %r114, %r44;
	mov.b32 	%r122, 0;
	mov.u32 	%r127, %r122;
	@%p13 bra 	$L__BB1_6;
	mul.wide.u32 	%rd32, %r10, 4;
	add.s64 	%rd33, %rd2, %rd32;
	add.s64 	%rd74, %rd33, 16;
	mov.b32 	%r127, 0;
	mov.u32 	%r115, %r1;
	mov.u32 	%r116, %r7;
$L__BB1_5:
	.pragma "nounroll";
	ld.global.u32 	%r64, [%rd74+-16];
	mul.wide.s32 	%rd34, %r115, 4;
	add.s64 	%rd35, %rd1, %rd34;
	ld.global.u32 	%r65, [%rd35];
	mad.lo.s32 	%r66, %r65, %r64, %r127;
	ld.global.u32 	%r67, [%rd74+-12];
	mul.wide.s32 	%rd36, %r45, 4;
	add.s64 	%rd37, %rd35, %rd36;
	ld.global.u32 	%r68, [%rd37];
	mad.lo.s32 	%r69, %r68, %r67, %r66;
	ld.global.u32 	%r70, [%rd74+-8];
	add.s64 	%rd38, %rd37, %rd36;
	ld.global.u32 	%r71, [%rd38];
	mad.lo.s32 	%r72, %r71, %r70, %r69;
	ld.global.u32 	%r73, [%rd74+-4];
	add.s64 	%rd39, %rd38, %rd36;
	ld.global.u32 	%r74, [%rd39];
	mad.lo.s32 	%r75, %r74, %r73, %r72;
	ld.global.u32 	%r76, [%rd74];
	add.s64 	%rd40, %rd39, %rd36;
	ld.global.u32 	%r77, [%rd40];
	mad.lo.s32 	%r78, %r77, %r76, %r75;
	ld.global.u32 	%r79, [%rd74+4];
	add.s64 	%rd41, %rd40, %rd36;
	ld.global.u32 	%r80, [%rd41];
	mad.lo.s32 	%r81, %r80, %r79, %r78;
	ld.global.u32 	%r82, [%rd74+8];
	add.s64 	%rd42, %rd41, %rd36;
	ld.global.u32 	%r83, [%rd42];
	mad.lo.s32 	%r84, %r83, %r82, %r81;
	ld.global.u32 	%r85, [%rd74+12];
	add.s64 	%rd43, %rd42, %rd36;
	ld.global.u32 	%r86, [%rd43];
	mad.lo.s32 	%r127, %r86, %r85, %r84;
	add.s32 	%r116, %r116, 8;
	add.s32 	%r115, %r115, %r8;
	add.s64 	%rd74, %rd74, 32;
	setp.ne.s32 	%p14, %r116, 0;
	mov.u32 	%r122, %r5;
	@%p14 bra 	$L__BB1_5;
$L__BB1_6:
	setp.eq.s32 	%p15, %r2, 0;
	@%p15 bra 	$L__BB1_14;
	setp.lt.u32 	%p16, %r3, 3;
	@%p16 bra 	$L__BB1_9;
	add.s32 	%r88, %r122, %r10;
	mul.wide.u32 	%rd44, %r88, 4;
	add.s64 	%rd45, %rd2, %rd44;
	ld.global.u32 	%r89, [%rd45];
	mad.lo.s32 	%r90, %r122, %r45, %r1;
	mul.wide.s32 	%rd46, %r90, 4;
	add.s64 	%rd47, %rd1, %rd46;
	ld.global.u32 	%r91, [%rd47];
	mad.lo.s32 	%r92, %r91, %r89, %r127;
	cvt.u64.u32 	%rd48, %r10;
	cvt.u64.u32 	%rd49, %r122;
	add.s64 	%rd50, %rd49, %rd48;
	shl.b64 	%rd51, %rd50, 2;
	add.s64 	%rd52, %rd2, %rd51;
	ld.global.u32 	%r93, [%rd52+4];
	add.s64 	%rd54, %rd47, %rd66;
	ld.global.u32 	%r94, [%rd54];
	mad.lo.s32 	%r95, %r94, %r93, %r92;
	ld.global.u32 	%r96, [%rd52+8];
	add.s64 	%rd55, %rd54, %rd66;
	ld.global.u32 	%r97, [%rd55];
	mad.lo.s32 	%r98, %r97, %r96, %r95;
	ld.global.u32 	%r99, [%rd52+12];
	add.s64 	%rd56, %rd55, %rd66;
	ld.global.u32 	%r100, [%rd56];
	mad.lo.s32 	%r127, %r100, %r99, %r98;
	add.s32 	%r122, %r122, 4;
$L__BB1_9:
	setp.eq.s32 	%p17, %r4, 0;
	@%p17 bra 	$L__BB1_14;
	setp.eq.s32 	%p18, %r4, 1;
	@%p18 bra 	$L__BB1_12;
	add.s32 	%r102, %r122, %r10;
	mul.wide.u32 	%rd57, %r102, 4;
	add.s64 	%rd58, %rd2, %rd57;
	ld.global.u32 	%r103, [%rd58];
	mad.lo.s32 	%r104, %r122, %r45, %r1;
	mul.wide.s32 	%rd59, %r104, 4;
	add.s64 	%rd60, %rd1, %rd59;
	ld.global.u32 	%r105, [%rd60];
	mad.lo.s32 	%r106, %r105, %r103, %r127;
	cvt.u64.u32 	%rd61, %r10;
	cvt.u64.u32 	%rd62, %r122;
	add.s64 	%rd63, %rd62, %rd61;
	shl.b64 	%rd64, %rd63, 2;
	add.s64 	%rd65, %rd2, %rd64;
	ld.global.u32 	%r107, [%rd65+4];
	add.s64 	%rd67, %rd60, %rd66;
	ld.global.u32 	%r108, [%rd67];
	mad.lo.s32 	%r127, %r108, %r107, %r106;
	add.s32 	%r122, %r122, 2;
$L__BB1_12:
	setp.eq.s32 	%p19, %r6, 0;
	@%p19 bra 	$L__BB1_14;
	add.s32 	%r109, %r122, %r10;
	mul.wide.u32 	%rd68, %r109, 4;
	add.s64 	%rd69, %rd2, %rd68;
	ld.global.u32 	%r110, [%rd69];
	mad.lo.s32 	%r111, %r122, %r45, %r1;
	mul.wide.s32 	%rd70, %r111, 4;
	add.s64 	%rd71, %rd1, %rd70;
	ld.global.u32 	%r112, [%rd71];
	mad.lo.s32 	%r127, %r112, %r110, %r127;
$L__BB1_14:
	mad.lo.s32 	%r113, %r114, %r45, %r1;
	mul.wide.s32 	%rd72, %r113, 4;
	add.s64 	%rd73, %rd3, %rd72;
	st.global.u32 	[%rd73], %r127;
	add.s32 	%r114, %r114, 1;
	setp.eq.s32 	%p20, %r114, %r43;
	@%p20 bra 	$L__BB1_26;
	bra.uni 	$L__BB1_3;
$L__BB1_15:
	and.b32  	%r33, %r43, 7;
	setp.lt.u32 	%p5, %r43, 8;
	mov.b32 	%r130, 0;
	@%p5 bra 	$L__BB1_18;
	and.b32  	%r130, %r43, 2147483640;
	mov.b32 	%r128, 0;
	mul.wide.s32 	%rd12, %r45, 4;
$L__BB1_17:
	.pragma "nounroll";
	mad.lo.s32 	%r51, %r128, %r45, %r1;
	mul.wide.s32 	%rd10, %r51, 4;
	add.s64 	%rd11, %rd3, %rd10;
	mov.b32 	%r52, 0;
	st.global.u32 	[%rd11], %r52;
	add.s64 	%rd13, %rd11, %rd12;
	st.global.u32 	[%rd13], %r52;
	add.s64 	%rd14, %rd13, %rd12;
	st.global.u32 	[%rd14], %r52;
	add.s64 	%rd15, %rd14, %rd12;
	st.global.u32 	[%rd15], %r52;
	add.s64 	%rd16, %rd15, %rd12;
	st.global.u32 	[%rd16], %r52;
	add.s64 	%rd17, %rd16, %rd12;
	st.global.u32 	[%rd17], %r52;
	add.s64 	%rd18, %rd17, %rd12;
	st.global.u32 	[%rd18], %r52;
	add.s64 	%rd19, %rd18, %rd12;
	st.global.u32 	[%rd19], %r52;
	add.s32 	%r128, %r128, 8;
	setp.ne.s32 	%p6, %r128, %r130;
	@%p6 bra 	$L__BB1_17;
$L__BB1_18:
	setp.eq.s32 	%p7, %r33, 0;
	@%p7 bra 	$L__BB1_26;
	and.b32  	%r38, %r43, 3;
	setp.lt.u32 	%p8, %r33, 4;
	@%p8 bra 	$L__BB1_21;
	mad.lo.s32 	%r53, %r130, %r45, %r1;
	mul.wide.s32 	%rd20, %r53, 4;
	add.s64 	%rd21, %rd3, %rd20;
	mov.b32 	%r54, 0;
	st.global.u32 	[%rd21], %r54;
	mul.wide.s32 	%rd22, %r45, 4;
	add.s64 	%rd23, %rd21, %rd22;
	st.global.u32 	[%rd23], %r54;
	add.s64 	%rd24, %rd23, %rd22;
	st.global.u32 	[%rd24], %r54;
	add.s64 	%rd25, %rd24, %rd22;
	st.global.u32 	[%rd25], %r54;
	add.s32 	%r130, %r130, 4;
$L__BB1_21:
	setp.eq.s32 	%p9, %r38, 0;
	@%p9 bra 	$L__BB1_26;
	setp.eq.s32 	%p10, %r38, 1;
	@%p10 bra 	$L__BB1_24;
	mad.lo.s32 	%r55, %r130, %r45, %r1;
	mul.wide.s32 	%rd26, %r55, 4;
	add.s64 	%rd27, %rd3, %rd26;
	mov.b32 	%r56, 0;
	st.global.u32 	[%rd27], %r56;
	mul.wide.s32 	%rd28, %r45, 4;
	add.s64 	%rd29, %rd27, %rd28;
	st.global.u32 	[%rd29], %r56;
	add.s32 	%r130, %r130, 2;
$L__BB1_24:
	and.b32  	%r57, %r43, 1;
	setp.eq.b32 	%p11, %r57, 1;
	not.pred 	%p12, %p11;
	@%p12 bra 	$L__BB1_26;
	mad.lo.s32 	%r58, %r130, %r45, %r1;
	mul.wide.s32 	%rd30, %r58, 4;
	add.s64 	%rd31, %rd3, %rd30;
	mov.b32 	%r59, 0;
	st.global.u32 	[%rd31], %r59;
$L__BB1_26:
	ret;

}
	// .globl	_Z23matrixMultiplyByElementPiS_S_ii
.visible .entry _Z23matrixMultiplyByElementPiS_S_ii(
	.param .u64 .ptr .align 1 _Z23matrixMultiplyByElementPiS_S_ii_param_0,
	.param .u64 .ptr .align 1 _Z23matrixMultiplyByElementPiS_S_ii_param_1,
	.param .u64 .ptr .align 1 _Z23matrixMultiplyByElementPiS_S_ii_param_2,
	.param .u32 _Z23matrixMultiplyByElementPiS_S_ii_param_3,
	.param .u32 _Z23matrixMultiplyByElementPiS_S_ii_param_4
)
{
	.reg .pred 	%p<13>;
	.reg .b32 	%r<106>;
	.reg .b64 	%rd<53>;

	ld.param.u64 	%rd7, [_Z23matrixMultiplyByElementPiS_S_ii_param_0];
	ld.param.u64 	%rd8, [_Z23matrixMultiplyByElementPiS_S_ii_param_1];
	ld.param.u64 	%rd6, [_Z23matrixMultiplyByElementPiS_S_ii_param_2];
	ld.param.u32 	%r30, [_Z23matrixMultiplyByElementPiS_S_ii_param_3];
	ld.param.u32 	%r31, [_Z23matrixMultiplyByElementPiS_S_ii_param_4];
	cvta.to.global.u64 	%rd1, %rd8;
	cvta.to.global.u64 	%rd2, %rd7;
	mov.u32 	%r32, %ctaid.y;
	mov.u32 	%r33, %ntid.y;
	mov.u32 	%r34, %tid.y;
	mad.lo.s32 	%r1, %r32, %r33, %r34;
	mov.u32 	%r35, %ctaid.x;
	mov.u32 	%r36, %ntid.x;
	mov.u32 	%r37, %tid.x;
	mad.lo.s32 	%r2, %r35, %r36, %r37;
	setp.gt.u32 	%p1, %r1, 3;
	setp.ge.s32 	%p2, %r2, %r31;
	or.pred  	%p3, %p1, %p2;
	@%p3 bra 	$L__BB2_14;
	setp.lt.s32 	%p4, %r30, 1;
	mov.b32 	%r105, 0;
	@%p4 bra 	$L__BB2_13;
	mul.lo.s32 	%r3, %r30, %r1;
	and.b32  	%r4, %r30, 7;
	setp.lt.u32 	%p5, %r30, 8;
	mov.b32 	%r100, 0;
	mov.u32 	%r105, %r100;
	@%p5 bra 	$L__BB2_5;
	and.b32  	%r100, %r30, 2147483640;
	neg.s32 	%r94, %r100;
	shl.b32 	%r7, %r31, 3;
	mul.wide.u32 	%rd9, %r3, 4;
	add.s64 	%rd10, %rd9, %rd2;
	add.s64 	%rd52, %rd10, 16;
	mov.b32 	%r105, 0;
	mul.wide.s32 	%rd13, %r31, 4;
	mov.u32 	%r93, %r2;
$L__BB2_4:
	.pragma "nounroll";
	ld.global.u32 	%r42, [%rd52+-16];
	mul.wide.s32 	%rd11, %r93, 4;
	add.s64 	%rd12, %rd1, %rd11;
	ld.global.u32 	%r43, [%rd12];
	mad.lo.s32 	%r44, %r43, %r42, %r105;
	ld.global.u32 	%r45, [%rd52+-12];
	add.s64 	%rd14, %rd12, %rd13;
	ld.global.u32 	%r46, [%rd14];
	mad.lo.s32 	%r47, %r46, %r45, %r44;
	ld.global.u32 	%r48, [%rd52+-8];
	add.s64 	%rd15, %rd14, %rd13;
	ld.global.u32 	%r49, [%rd15];
	mad.lo.s32 	%r50, %r49, %r48, %r47;
	ld.global.u32 	%r51, [%rd52+-4];
	add.s64 	%rd16, %rd15, %rd13;
	ld.global.u32 	%r52, [%rd16];
	mad.lo.s32 	%r53, %r52, %r51, %r50;
	ld.global.u32 	%r54, [%rd52];
	add.s64 	%rd17, %rd16, %rd13;
	ld.global.u32 	%r55, [%rd17];
	mad.lo.s32 	%r56, %r55, %r54, %r53;
	ld.global.u32 	%r57, [%rd52+4];
	add.s64 	%rd18, %rd17, %rd13;
	ld.global.u32 	%r58, [%rd18];
	mad.lo.s32 	%r59, %r58, %r57, %r56;
	ld.global.u32 	%r60, [%rd52+8];
	add.s64 	%rd19, %rd18, %rd13;
	ld.global.u32 	%r61, [%rd19];
	mad.lo.s32 	%r62, %r61, %r60, %r59;
	ld.global.u32 	%r63, [%rd52+12];
	add.s64 	%rd20, %rd19, %rd13;
	ld.global.u32 	%r64, [%rd20];
	mad.lo.s32 	%r105, %r64, %r63, %r62;
	add.s32 	%r94, %r94, 8;
	add.s32 	%r93, %r93, %r7;
	add.s64 	%rd52, %rd52, 32;
	setp.ne.s32 	%p6, %r94, 0;
	@%p6 bra 	$L__BB2_4;
$L__BB2_5:
	setp.eq.s32 	%p7, %r4, 0;
	@%p7 bra 	$L__BB2_13;
	and.b32  	%r17, %r30, 3;
	setp.lt.u32 	%p8, %r4, 4;
	@%p8 bra 	$L__BB2_8;
	add.s32 	%r66, %r100, %r3;
	mul.wide.u32 	%rd21, %r66, 4;
	add.s64 	%rd22, %rd2, %rd21;
	ld.global.u32 	%r67, [%rd22];
	mad.lo.s32 	%r68, %r100, %r31, %r2;
	mul.wide.s32 	%rd23, %r68, 4;
	add.s64 	%rd24, %rd1, %rd23;
	ld.global.u32 	%r69, [%rd24];
	mad.lo.s32 	%r70, %r69, %r67, %r105;
	cvt.u64.u32 	%rd25, %r3;
	cvt.u64.u32 	%rd26, %r100;
	add.s64 	%rd27, %rd26, %rd25;
	shl.b64 	%rd28, %rd27, 2;
	add.s64 	%rd29, %rd2, %rd28;
	ld.global.u32 	%r71, [%rd29+4];
	mul.wide.s32 	%rd30, %r31, 4;
	add.s64 	%rd31, %rd24, %rd30;
	ld.global.u32 	%r72, [%rd31];
	mad.lo.s32 	%r73, %r72, %r71, %r70;
	ld.global.u32 	%r74, [%rd29+8];
	add.s64 	%rd32, %rd31, %rd30;
	ld.global.u32 	%r75, [%rd32];
	mad.lo.s32 	%r76, %r75, %r74, %r73;
	ld.global.u32 	%r77, [%rd29+12];
	add.s64 	%rd33, %rd32, %rd30;
	ld.global.u32 	%r78, [%rd33];
	mad.lo.s32 	%r105, %r78, %r77, %r76;
	add.s32 	%r100, %r100, 4;
$L__BB2_8:
	setp.eq.s32 	%p9, %r17, 0;
	@%p9 bra 	$L__BB2_13;
	setp.eq.s32 	%p10, %r17, 1;
	@%p10 bra 	$L__BB2_11;
	add.s32 	%r80, %r100, %r3;
	mul.wide.u32 	%rd34, %r80, 4;
	add.s64 	%rd35, %rd2, %rd34;
	ld.global.u32 	%r81, [%rd35];
	mad.lo.s32 	%r82, %r100, %r31, %r2;
	mul.wide.s32 	%rd36, %r82, 4;
	add.s64 	%rd37, %rd1, %rd36;
	ld.global.u32 	%r83, [%rd37];
	mad.lo.s32 	%r84, %r83, %r81, %r105;
	cvt.u64.u32 	%rd38, %r3;
	cvt.u64.u32 	%rd39, %r100;
	add.s64 	%rd40, %rd39, %rd38;
	shl.b64 	%rd41, %rd40, 2;
	add.s64 	%rd42, %rd2, %rd41;
	ld.global.u32 	%r85, [%rd42+4];
	mul.wide.s32 	%rd43, %r31, 4;
	add.s64 	%rd44, %rd37, %rd43;
	ld.global.u32 	%r86, [%rd44];
	mad.lo.s32 	%r105, %r86, %r85, %r84;
	add.s32 	%r100, %r100, 2;
$L__BB2_11:
	and.b32  	%r87, %r30, 1;
	setp.eq.b32 	%p11, %r87, 1;
	not.pred 	%p12, %p11;
	@%p12 bra 	$L__BB2_13;
	add.s32 	%r88, %r100, %r3;
	mul.wide.u32 	%rd45, %r88, 4;
	add.s64 	%rd46, %rd2, %rd45;
	ld.global.u32 	%r89, [%rd46];
	mad.lo.s32 	%r90, %r100, %r31, %r2;
	mul.wide.s32 	%rd47, %r90, 4;
	add.s64 	%rd48, %rd1, %rd47;
	ld.global.u32 	%r91, [%rd48];
	mad.lo.s32 	%r105, %r91, %r89, %r105;
$L__BB2_13:
	mad.lo.s32 	%r92, %r31, %r1, %r2;
	cvta.to.global.u64 	%rd49, %rd6;
	mul.wide.s32 	%rd50, %r92, 4;
	add.s64 	%rd51, %rd49, %rd50;
	st.global.u32 	[%rd51], %r105;
$L__BB2_14:
	ret;

}


// ===== COMPILED SASS (sm_100) =====

	.target	sm_100

	.elftype	@"ET_EXEC"


//--------------------- .note.nv.tkinfo           --------------------------
	.section	.note.nv.tkinfo,"",@"SHT_NOTE"
	.sectionflags	@"SHF_NOTE_NV_TKINFO"
	.tkinfo
        /*0018*/ 	.word	0x00000002
        /*0030*/ 	.string	""
        /*0030*/ 	.string	"ptxas"
        /*0030*/ 	.string	"Cuda compilation tools, release 13.0, V13.0.88"
        /*0030*/ 	.string	"Build cuda_13.0.r13.0/compiler.36424714_0"
        /*0030*/ 	.string	"-arch sm_100 -m 64 "



//--------------------- .note.nv.cuinfo           --------------------------
	.section	.note.nv.cuinfo,"",@"SHT_NOTE"
	.sectionflags	@"SHF_NOTE_NV_CUINFO"
        /*0018*/ 	.short	0x0002
        /*001a*/ 	.short	0x0064
        /*001c*/ 	.short	0x0082
	.zero		2


//--------------------- .nv.info                  --------------------------
	.section	.nv.info,"",@"SHT_CUDA_INFO"
	.align	4


	//----- nvinfo : EIATTR_REGCOUNT
	.align		4
        /*0000*/ 	.byte	0x04, 0x2f
        /*0002*/ 	.short	(.L_1 - .L_0)
	.align		4
.L_0:
        /*0004*/ 	.word	index@(_Z19matrixMultiplyByRowPiS_S_ii)
        /*0008*/ 	.word	0x00000020


	//----- nvinfo : EIATTR_FRAME_SIZE
	.align		4
.L_1:
        /*000c*/ 	.byte	0x04, 0x11
        /*000e*/ 	.short	(.L_3 - .L_2)
	.align		4
.L_2:
        /*0010*/ 	.word	index@(_Z19matrixMultiplyByRowPiS_S_ii)
        /*0014*/ 	.word	0x00000000


	//----- nvinfo : EIATTR_REGCOUNT
	.align		4
.L_3:
        /*0018*/ 	.byte	0x04, 0x2f
        /*001a*/ 	.short	(.L_5 - .L_4)
	.align		4
.L_4:
        /*001c*/ 	.word	index@(_Z22matrixMultiplyByColumnPiS_S_iii)
        /*0020*/ 	.word	0x00000020


	//----- nvinfo : EIATTR_FRAME_SIZE
	.align		4
.L_5:
        /*0024*/ 	.byte	0x04, 0x11
        /*0026*/ 	.short	(.L_7 - .L_6)
	.align		4
.L_6:
        /*0028*/ 	.word	index@(_Z22matrixMultiplyByColumnPiS_S_iii)
        /*002c*/ 	.word	0x00000000


	//----- nvinfo : EIATTR_REGCOUNT
	.align		4
.L_7:
        /*0030*/ 	.byte	0x04, 0x2f
        /*0032*/ 	.short	(.L_9 - .L_8)
	.align		4
.L_8:
        /*0034*/ 	.word	index@(_Z23matrixMultiplyByElementPiS_S_ii)
        /*0038*/ 	.word	0x00000020


	//----- nvinfo : EIATTR_FRAME_SIZE
	.align		4
.L_9:
        /*003c*/ 	.byte	0x04, 0x11
        /*003e*/ 	.short	(.L_11 - .L_10)
	.align		4
.L_10:
        /*0040*/ 	.word	index@(_Z23matrixMultiplyByElementPiS_S_ii)
        /*0044*/ 	.word	0x00000000


	//----- nvinfo : EIATTR_MIN_STACK_SIZE
	.align		4
.L_11:
        /*0048*/ 	.byte	0x04, 0x12
        /*004a*/ 	.short	(.L_13 - .L_12)
	.align		4
.L_12:
        /*004c*/ 	.word	index@(_Z23matrixMultiplyByElementPiS_S_ii)
        /*0050*/ 	.word	0x00000000


	//----- nvinfo : EIATTR_MIN_STACK_SIZE
	.align		4
.L_13:
        /*0054*/ 	.byte	0x04, 0x12
        /*0056*/ 	.short	(.L_15 - .L_14)
	.align		4
.L_14:
        /*0058*/ 	.word	index@(_Z22matrixMultiplyByColumnPiS_S_iii)
        /*005c*/ 	.word	0x00000000


	//----- nvinfo : EIATTR_MIN_STACK_SIZE
	.align		4
.L_15:
        /*0060*/ 	.byte	0x04, 0x12
        /*0062*/ 	.short	(.L_17 - .L_16)
	.align		4
.L_16:
        /*0064*/ 	.word	index@(_Z19matrixMultiplyByRowPiS_S_ii)
        /*0068*/ 	.word	0x00000000
.L_17:


//--------------------- .nv.compat                --------------------------
	.section	.nv.compat,"",@"SHT_CUDA_COMPAT_INFO"
	.align	4
        /*0000*/ 	.byte	0x02, 0x09, 0x00, 0x00, 0x02, 0x02, 0x01, 0x00, 0x02, 0x05, 0x05, 0x00, 0x03, 0x07, 0x01, 0x01
        /*0010*/ 	.byte	0x02, 0x03, 0x00, 0x00, 0x02, 0x06, 0x01, 0x00, 0x04, 0x0b, 0x08, 0x00, 0x09, 0x00, 0x00, 0x00
        /*0020*/ 	.byte	0x00, 0x00, 0x00, 0x00


//--------------------- .nv.info._Z23matrixMultiplyByElementPiS_S_ii --------------------------
	.section	.nv.info._Z23matrixMultiplyByElementPiS_S_ii,"",@"SHT_CUDA_INFO"
	.sectionflags	@""
	.align	4


	//----- nvinfo : EIATTR_CUDA_API_VERSION
	.align		4
        /*0000*/ 	.byte	0x04, 0x37
        /*0002*/ 	.short	(.L_19 - .L_18)
.L_18:
        /*0004*/ 	.word	0x00000082


	//----- nvinfo : EIATTR_KPARAM_INFO
	.align		4
.L_19:
        /*0008*/ 	.byte	0x04, 0x17
        /*000a*/ 	.short	(.L_21 - .L_20)
.L_20:
        /*000c*/ 	.word	0x00000000
        /*0010*/ 	.short	0x0004
        /*0012*/ 	.short	0x001c
        /*0014*/ 	.byte	0x00, 0xf0, 0x11, 0x00


	//----- nvinfo : EIATTR_KPARAM_INFO
	.align		4
.L_21:
        /*0018*/ 	.byte	0x04, 0x17
        /*001a*/ 	.short	(.L_23 - .L_22)
.L_22:
        /*001c*/ 	.word	0x00000000
        /*0020*/ 	.short	0x0003
        /*0022*/ 	.short	0x0018
        /*0024*/ 	.byte	0x00, 0xf0, 0x11, 0x00


	//----- nvinfo : EIATTR_KPARAM_INFO
	.align		4
.L_23:
        /*0028*/ 	.byte	0x04, 0x17
        /*002a*/ 	.short	(.L_25 - .L_24)
.L_24:
        /*002c*/ 	.word	0x00000000
        /*0030*/ 	.short	0x0002
        /*0032*/ 	.short	0x0010
        /*0034*/ 	.byte	0x00, 0xf5, 0x21, 0x00


	//----- nvinfo : EIATTR_KPARAM_INFO
	.align		4
.L_25:
        /*0038*/ 	.byte	0x04, 0x17
        /*003a*/ 	.short	(.L_27 - .L_26)
.L_26:
        /*003c*/ 	.word	0x00000000
        /*0040*/ 	.short	0x0001
        /*0042*/ 	.short	0x0008
        /*0044*/ 	.byte	0x00, 0xf5, 0x21, 0x00


	//----- nvinfo : EIATTR_KPARAM_INFO
	.align		4
.L_27:
        /*0048*/ 	.byte	0x04, 0x17
        /*004a*/ 	.short	(.L_29 - .L_28)
.L_28:
        /*004c*/ 	.word	0x00000000
        /*0050*/ 	.short	0x0000
        /*0052*/ 	.short	0x0000
        /*0054*/ 	.byte	0x00, 0xf5, 0x21, 0x00


	//----- nvinfo : EIATTR_SPARSE_MMA_MASK
	.align		4
.L_29:
        /*0058*/ 	.byte	0x03, 0x50
        /*005a*/ 	.short	0x0000


	//----- nvinfo : EIATTR_MAXREG_COUNT
	.align		4
        /*005c*/ 	.byte	0x03, 0x1b
        /*005e*/ 	.short	0x00ff


	//----- nvinfo : EIATTR_MERCURY_ISA_VERSION
	.align		4
        /*0060*/ 	.byte	0x03, 0x5f
        /*0062*/ 	.short	0x0101


	//----- nvinfo : EIATTR_VRC_CTA_INIT_COUNT
	.align		4
        /*0064*/ 	.byte	0x02, 0x4a
	.zero		1
	.zero		1


	//----- nvinfo : EIATTR_EXIT_INSTR_OFFSETS
	.align		4
        /*0068*/ 	.byte	0x04, 0x1c
        /*006a*/ 	.short	(.L_31 - .L_30)


	//   ....[0]....
.L_30:
        /*006c*/ 	.word	0x000000c0


	//   ....[1]....
        /*0070*/ 	.word	0x000008d0


	//----- nvinfo : EIATTR_CBANK_PARAM_SIZE
	.align		4
.L_31:
        /*0074*/ 	.byte	0x03, 0x19
        /*0076*/ 	.short	0x0020


	//----- nvinfo : EIATTR_PARAM_CBANK
	.align		4
        /*0078*/ 	.byte	0x04, 0x0a
        /*007a*/ 	.short	(.L_33 - .L_32)
	.align		4
.L_32:
        /*007c*/ 	.word	index@(.nv.constant0._Z23matrixMultiplyByElementPiS_S_ii)
        /*0080*/ 	.short	0x0380
        /*0082*/ 	.short	0x0020


	//----- nvinfo : EIATTR_SW_WAR
	.align		4
.L_33:
        /*0084*/ 	.byte	0x04, 0x36
        /*0086*/ 	.short	(.L_35 - .L_34)
.L_34:
        /*0088*/ 	.word	0x00000008
.L_35:


//--------------------- .nv.info._Z22matrixMultiplyByColumnPiS_S_iii --------------------------
	.section	.nv.info._Z22matrixMultiplyByColumnPiS_S_iii,"",@"SHT_CUDA_INFO"
	.sectionflags	@""
	.align	4


	//----- nvinfo : EIATTR_CUDA_API_VERSION
	.align		4
        /*0000*/ 	.byte	0x04, 0x37
        /*0002*/ 	.short	(.L_37 - .L_36)
.L_36:
        /*0004*/ 	.word	0x00000082


	//----- nvinfo : EIATTR_KPARAM_INFO
	.align		4
.L_37:
        /*0008*/ 	.byte	0x04, 0x17
        /*000a*/ 	.short	(.L_39 - .L_38)
.L_38:
        /*000c*/ 	.word	0x00000000
        /*0010*/ 	.short	0x0005
        /*0012*/ 	.short	0x0020
        /*0014*/ 	.byte	0x00, 0xf0, 0x11, 0x00


	//----- nvinfo : EIATTR_KPARAM_INFO
	.align		4
.L_39:
        /*0018*/ 	.byte	0x04, 0x17
        /*001a*/ 	.short	(.L_41 - .L_40)
.L_40:
        /*001c*/ 	.word	0x00000000
        /*0020*/ 	.short	0x0004
        /*0022*/ 	.short	0x001c
        /*0024*/ 	.byte	0x00, 0xf0, 0x11, 0x00


	//----- nvinfo : EIATTR_KPARAM_INFO
	.align		4
.L_41:
        /*0028*/ 	.byte	0x04, 0x17
        /*002a*/ 	.short	(.L_43 - .L_42)
.L_42:
        /*002c*/ 	.word	0x00000000
        /*0030*/ 	.short	0x0003
        /*0032*/ 	.short	0x0018
        /*0034*/ 	.byte	0x00, 0xf0, 0x11, 0x00


	//----- nvinfo : EIATTR_KPARAM_INFO
	.align		4
.L_43:
        /*0038*/ 	.byte	0x04, 0x17
        /*003a*/ 	.short	(.L_45 - .L_44)
.L_44:
        /*003c*/ 	.word	0x00000000
        /*0040*/ 	.short	0x0002
        /*0042*/ 	.short	0x0010
        /*0044*/ 	.byte	0x00, 0xf5, 0x21, 0x00


	//----- nvinfo : EIATTR_KPARAM_INFO
	.align		4
.L_45:
        /*0048*/ 	.byte	0x04, 0x17
        /*004a*/ 	.short	(.L_47 - .L_46)
.L_46:
        /*004c*/ 	.word	0x00000000
        /*0050*/ 	.short	0x0001
        /*0052*/ 	.short	0x0008
        /*0054*/ 	.byte	0x00, 0xf5, 0x21, 0x00


	//----- nvinfo : EIATTR_KPARAM_INFO
	.align		4
.L_47:
        /*0058*/ 	.byte	0x04, 0x17
        /*005a*/ 	.short	(.L_49 - .L_48)
.L_48:
        /*005c*/ 	.word	0x00000000
        /*0060*/ 	.short	0x0000
        /*0062*/ 	.short	0x0000
        /*0064*/ 	.byte	0x00, 0xf5, 0x21, 0x00


	//----- nvinfo : EIATTR_SPARSE_MMA_MASK
	.align		4
.L_49:
        /*0068*/ 	.byte	0x03, 0x50
        /*006a*/ 	.short	0x0000


	//----- nvinfo : EIATTR_MAXREG_COUNT
	.align		4
        /*006c*/ 	.byte	0x03, 0x1b
        /*006e*/ 	.short	0x00ff


	//----- nvinfo : EIATTR_MERCURY_ISA_VERSION
	.align		4
        /*0070*/ 	.byte	0x03, 0x5f
        /*0072*/ 	.short	0x0101


	//----- nvinfo : EIATTR_VRC_CTA_INIT_COUNT
	.align		4
        /*0074*/ 	.byte	0x02, 0x4a
	.zero		1
	.zero		1


	//----- nvinfo : EIATTR_EXIT_INSTR_OFFSETS
	.align		4
        /*0078*/ 	.byte	0x04, 0x1c
        /*007a*/ 	.short	(.L_51 - .L_50)


	//   ....[0]....
.L_50:
        /*007c*/ 	.word	0x00000090


	//   ....[1]....
        /*0080*/ 	.word	0x00000960


	//   ....[2]....
        /*0084*/ 	.word	0x00000b40


	//   ....[3]....
        /*0088*/ 	.word	0x00000c40


	//   ....[4]....
        /*008c*/ 	.word	0x00000d00


	//   ....[5]....
        /*0090*/ 	.word	0x00000d50


	//----- nvinfo : EIATTR_CBANK_PARAM_SIZE
	.align		4
.L_51:
        /*0094*/ 	.byte	0x03, 0x19
        /*0096*/ 	.short	0x0024


	//----- nvinfo : EIATTR_PARAM_CBANK
	.align		4
        /*0098*/ 	.byte	0x04, 0x0a
        /*009a*/ 	.short	(.L_53 - .L_52)
	.align		4
.L_52:
        /*009c*/ 	.word	index@(.nv.constant0._Z22matrixMultiplyByColumnPiS_S_iii)
        /*00a0*/ 	.short	0x0380
        /*00a2*/ 	.short	0x0024


	//----- nvinfo : EIATTR_SW_WAR
	.align		4
.L_53:
        /*00a4*/ 	.byte	0x04, 0x36
        /*00a6*/ 	.short	(.L_55 - .L_54)
.L_54:
        /*00a8*/ 	.word	0x00000008
.L_55:


//--------------------- .nv.info._Z19matrixMultiplyByRowPiS_S_ii --------------------------
	.section	.nv.info._Z19matrixMultiplyByRowPiS_S_ii,"",@"SHT_CUDA_INFO"
	.sectionflags	@""
	.align	4


	//----- nvinfo : EIATTR_CUDA_API_VERSION
	.align		4
        /*0000*/ 	.byte	0x04, 0x37
        /*0002*/ 	.short	(.L_57 - .L_56)
.L_56:
        /*0004*/ 	.word	0x00000082


	//----- nvinfo : EIATTR_KPARAM_INFO
	.align		4
.L_57:
        /*0008*/ 	.byte	0x04, 0x17
        /*000a*/ 	.short	(.L_59 - .L_58)
.L_58:
        /*000c*/ 	.word	0x00000000
        /*0010*/ 	.short	0x0004
        /*0012*/ 	.short	0x001c
        /*0014*/ 	.byte	0x00, 0xf0, 0x11, 0x00


	//----- nvinfo : EIATTR_KPARAM_INFO
	.align		4
.L_59:
        /*0018*/ 	.byte	0x04, 0x17
        /*001a*/ 	.short	(.L_61 - .L_60)
.L_60:
        /*001c*/ 	.word	0x00000000
        /*0020*/ 	.short	0x0003
        /*0022*/ 	.short	0x0018
        /*0024*/ 	.byte	0x00, 0xf0, 0x11, 0x00


	//----- nvinfo : EIATTR_KPARAM_INFO
	.align		4
.L_61:
        /*0028*/ 	.byte	0x04, 0x17
        /*002a*/ 	.short	(.L_63 - .L_62)
.L_62:
        /*002c*/ 	.word	0x00000000
        /*0030*/ 	.short	0x0002
        /*0032*/ 	.short	0x0010
        /*0034*/ 	.byte	0x00, 0xf5, 0x21, 0x00


	//----- nvinfo : EIATTR_KPARAM_INFO
	.align		4
.L_63:
        /*0038*/ 	.byte	0x04, 0x17
        /*003a*/ 	.short	(.L_65 - .L_64)
.L_64:
        /*003c*/ 	.word	0x00000000
        /*0040*/ 	.short	0x0001
        /*0042*/ 	.short	0x0008
        /*0044*/ 	.byte	0x00, 0xf5, 0x21, 0x00


	//----- nvinfo : EIATTR_KPARAM_INFO
	.align		4
.L_65:
        /*0048*/ 	.byte	0x04, 0x17
        /*004a*/ 	.short	(.L_67 - .L_66)
.L_66:
        /*004c*/ 	.word	0x00000000
        /*0050*/ 	.short	0x0000
        /*0052*/ 	.short	0x0000
        /*0054*/ 	.byte	0x00, 0xf5, 0x21, 0x00


	//----- nvinfo : EIATTR_SPARSE_MMA_MASK
	.align		4
.L_67:
        /*0058*/ 	.byte	0x03, 0x50
        /*005a*/ 	.short	0x0000


	//----- nvinfo : EIATTR_MAXREG_COUNT
	.align		4
        /*005c*/ 	.byte	0x03, 0x1b
        /*005e*/ 	.short	0x00ff


	//----- nvinfo : EIATTR_MERCURY_ISA_VERSION
	.align		4
        /*0060*/ 	.byte	0x03, 0x5f
        /*0062*/ 	.short	0x0101


	//----- nvinfo : EIATTR_VRC_CTA_INIT_COUNT
	.align		4
        /*0064*/ 	.byte	0x02, 0x4a
	.zero		1
	.zero		1


	//----- nvinfo : EIATTR_EXIT_INSTR_OFFSETS
	.align		4
        /*0068*/ 	.byte	0x04, 0x1c
        /*006a*/ 	.short	(.L_69 - .L_68)


	//   ....[0]....
.L_68:
        /*006c*/ 	.word	0x00000090


	//   ....[1]....
        /*0070*/ 	.word	0x00000ab0


	//   ....[2]....
        /*0074*/ 	.word	0x00000c30


	//   ....[3]....
        /*0078*/ 	.word	0x00000d10


	//   ....[4]....
        /*007c*/ 	.word	0x00000e00


	//   ....[5]....
        /*0080*/ 	.word	0x00000e60


	//----- nvinfo : EIATTR_CBANK_PARAM_SIZE
	.align		4
.L_69:
        /*0084*/ 	.byte	0x03, 0x19
        /*0086*/ 	.short	0x0020


	//----- nvinfo : EIATTR_PARAM_CBANK
	.align		4
        /*0088*/ 	.byte	0x04, 0x0a
        /*008a*/ 	.short	(.L_71 - .L_70)
	.align		4
.L_70:
        /*008c*/ 	.word	index@(.nv.constant0._Z19matrixMultiplyByRowPiS_S_ii)
        /*0090*/ 	.short	0x0380
        /*0092*/ 	.short	0x0020


	//----- nvinfo : EIATTR_SW_WAR
	.align		4
.L_71:
        /*0094*/ 	.byte	0x04, 0x36
        /*0096*/ 	.short	(.L_73 - .L_72)
.L_72:
        /*0098*/ 	.word	0x00000008
.L_73:


//--------------------- .nv.callgraph             --------------------------
	.section	.nv.callgraph,"",@"SHT_CUDA_CALLGRAPH"
	.align	4
	.sectionentsize	8
	.align		4
        /*0000*/ 	.word	0x00000000
	.align		4
        /*0004*/ 	.word	0xffffffff
	.align		4
        /*0008*/ 	.word	0x00000000
	.align		4
        /*000c*/ 	.word	0xfffffffe
	.align		4
        /*0010*/ 	.word	0x00000000
	.align		4
        /*0014*/ 	.word	0xfffffffd
	.align		4
        /*0018*/ 	.word	0x00000000
	.align		4
        /*001c*/ 	.word	0xfffffffc


//--------------------- .text._Z23matrixMultiplyByElementPiS_S_ii --------------------------
	.section	.text._Z23matrixMultiplyByElementPiS_S_ii,"ax",@progbits
	.align	128
        .global         _Z23matrixMultiplyByElementPiS_S_ii
        .type           _Z23matrixMultiplyByElementPiS_S_ii,@function
        .size           _Z23matrixMultiplyByElementPiS_S_ii,(.L_x_26 - _Z23matrixMultiplyByElementPiS_S_ii)
        .other          _Z23matrixMultiplyByElementPiS_S_ii,@"STO_CUDA_ENTRY STV_DEFAULT"
_Z23matrixMultiplyByElementPiS_S_ii:
.text._Z23matrixMultiplyByElementPiS_S_ii:
[----:B------:R-:W-:Y:S01]  /*0000*/  LDC R1, c[0x0][0x37c] ;  /* 0x0000df00ff017b82 */ /* 0x000fe20000000800 */
[----:B------:R-:W0:Y:S07]  /*0010*/  S2R R5, SR_TID.X ;  /* 0x0000000000057919 */ /* 0x000e2e0000002100 */
[----:B------:R-:W1:Y:S01]  /*0020*/  LDC R16, c[0x0][0x364] ;  /* 0x0000d900ff107b82 */ /* 0x000e620000000800 */
[----:B------:R-:W1:Y:S07]  /*0030*/  S2R R3, SR_TID.Y ;  /* 0x0000000000037919 */ /* 0x000e6e0000002200 */
[----:B------:R-:W0:Y:S08]  /*0040*/  S2UR UR5, SR_CTAID.X ;  /* 0x00000000000579c3 */ /* 0x000e300000002500 */
[----:B------:R-:W0:Y:S08]  /*0050*/  LDC R0, c[0x0][0x360] ;  /* 0x0000d800ff007b82 */ /* 0x000e300000000800 */
[----:B------:R-:W1:Y:S08]  /*0060*/  S2UR UR4, SR_CTAID.Y ;  /* 0x00000000000479c3 */ /* 0x000e700000002600 */
[----:B------:R-:W2:Y:S01]  /*0070*/  LDC R17, c[0x0][0x39c] ;  /* 0x0000e700ff117b82 */ /* 0x000ea20000000800 */
[----:B0-----:R-:W-:-:S02]  /*0080*/  IMAD R0, R0, UR5, R5 ;  /* 0x0000000500007c24 */ /* 0x001fc4000f8e0205 */
[----:B-1----:R-:W-:-:S03]  /*0090*/  IMAD R16, R16, UR4, R3 ;  /* 0x0000000410107c24 */ /* 0x002fc6000f8e0203 */
[----:B--2---:R-:W-:-:S04]  /*00a0*/  ISETP.GE.AND P0, PT, R0, R17, PT ;  /* 0x000000110000720c */ /* 0x004fc80003f06270 */
[----:B------:R-:W-:-:S13]  /*00b0*/  ISETP.GT.U32.OR P0, PT, R16, 0x3, P0 ;  /* 0x000000031000780c */ /* 0x000fda0000704470 */
[----:B------:R-:W-:Y:S05]  /*00c0*/  @P0 EXIT ;  /* 0x000000000000094d */ /* 0x000fea0003800000 */
[----:B------:R-:W0:Y:S01]  /*00d0*/  LDC R19, c[0x0][0x398] ;  /* 0x0000e600ff137b82 */ /* 0x000e220000000800 */
[----:B------:R-:W1:Y:S01]  /*00e0*/  LDCU.64 UR4, c[0x0][0x358] ;  /* 0x00006b00ff0477ac */ /* 0x000e620008000a00 */
[----:B------:R-:W-:Y:S01]  /*00f0*/  HFMA2 R24, -RZ, RZ, 0, 0 ;  /* 0x00000000ff187431 */ /* 0x000fe200000001ff */
[----:B0-----:R-:W-:-:S13]  /*0100*/  ISETP.GE.AND P0, PT, R19, 0x1, PT ;  /* 0x000000011300780c */ /* 0x001fda0003f06270 */
[----:B-1----:R-:W-:Y:S05]  /*0110*/  @!P0 BRA `(.L_x_0) ;  /* 0x0000000400dc8947 */ /* 0x002fea0003800000 */
[C---:B------:R-:W-:Y:S01]  /*0120*/  ISETP.GE.U32.AND P1, PT, R19.reuse, 0x8, PT ;  /* 0x000000081300780c */ /* 0x040fe20003f26070 */
[----:B------:R-:W-:Y:S01]  /*0130*/  IMAD R20, R16, R19, RZ ;  /* 0x0000001310147224 */ /* 0x000fe200078e02ff */
[----:B------:R-:W-:Y:S02]  /*0140*/  LOP3.LUT R27, R19, 0x7, RZ, 0xc0, !PT ;  /* 0x00000007131b7812 */ /* 0x000fe400078ec0ff */
[----:B------:R-:W-:Y:S02]  /*0150*/  MOV R21, RZ ;  /* 0x000000ff00157202 */ /* 0x000fe40000000f00 */
[----:B------:R-:W-:Y:S02]  /*0160*/  ISETP.NE.AND P0, PT, R27, RZ, PT ;  /* 0x000000ff1b00720c */ /* 0x000fe40003f05270 */
[----:B------:R-:W-:-:S05]  /*0170*/  MOV R24, RZ ;  /* 0x000000ff00187202 */ /* 0x000fca0000000f00 */
[----:B------:R-:W-:Y:S06]  /*0180*/  @!P1 BRA `(.L_x_1) ;  /* 0x0000000000c09947 */ /* 0x000fec0003800000 */
[----:B------:R-:W0:Y:S01]  /*0190*/  LDC.64 R2, c[0x0][0x380] ;  /* 0x0000e000ff027b82 */ /* 0x000e220000000a00 */
[----:B------:R-:W-:Y:S02]  /*01a0*/  LOP3.LUT R21, R19, 0x7ffffff8, RZ, 0xc0, !PT ;  /* 0x7ffffff813157812 */ /* 0x000fe400078ec0ff */
[----:B------:R-:W-:Y:S02]  /*01b0*/  MOV R24, RZ ;  /* 0x000000ff00187202 */ /* 0x000fe40000000f00 */
[----:B------:R-:W-:Y:S02]  /*01c0*/  MOV R18, R0 ;  /* 0x0000000000127202 */ /* 0x000fe40000000f00 */
[----:B------:R-:W-:Y:S01]  /*01d0*/  IADD3 R22, PT, PT, -R21, RZ, RZ ;  /* 0x000000ff15167210 */ /* 0x000fe20007ffe1ff */
[----:B0-----:R-:W-:-:S03]  /*01e0*/  IMAD.WIDE.U32 R2, R20, 0x4, R2 ;  /* 0x0000000414027825 */ /* 0x001fc600078e0002 */
[----:B------:R-:W-:-:S04]  /*01f0*/  IADD3 R4, P1, PT, R2, 0x10, RZ ;  /* 0x0000001002047810 */ /* 0x000fc80007f3e0ff */
[----:B------:R-:W-:-:S09]  /*0200*/  IADD3.X R3, PT, PT, RZ, R3, RZ, P1, !PT ;  /* 0x00000003ff037210 */ /* 0x000fd20000ffe4ff */
.L_x_2:
[----:B------:R-:W0:Y:S01]  /*0210*/  LDC.64 R14, c[0x0][0x388] ;  /* 0x0000e200ff0e7b82 */ /* 0x000e220000000a00 */
[----:B------:R-:W-:-:S05]  /*0220*/  MOV R2, R4 ;  /* 0x0000000400027202 */ /* 0x000fca0000000f00 */
[----:B------:R-:W2:Y:S04]  /*0230*/  LDG.E R25, desc[UR4][R2.64+-0x10] ;  /* 0xfffff00402197981 */ /* 0x000ea8000c1e1900 */
[----:B------:R-:W3:Y:S04]  /*0240*/  LDG.E R23, desc[UR4][R2.64+-0xc] ;  /* 0xfffff40402177981 */ /* 0x000ee8000c1e1900 */
[----:B------:R-:W4:Y:S04]  /*0250*/  LDG.E R29, desc[UR4][R2.64+-0x8] ;  /* 0xfffff804021d7981 */ /* 0x000f28000c1e1900 */
[----:B------:R-:W5:Y:S01]  /*0260*/  LDG.E R28, desc[UR4][R2.64+-0x4] ;  /* 0xfffffc04021c7981 */ /* 0x000f62000c1e1900 */
[----:B0-----:R-:W-:-:S05]  /*0270*/  IMAD.WIDE R14, R18, 0x4, R14 ;  /* 0x00000004120e7825 */ /* 0x001fca00078e020e */
[----:B------:R0:W2:Y:S01]  /*0280*/  LDG.E R26, desc[UR4][R14.64] ;  /* 0x000000040e1a7981 */ /* 0x0000a2000c1e1900 */
[----:B------:R-:W-:-:S04]  /*0290*/  IMAD.WIDE R12, R17, 0x4, R14 ;  /* 0x00000004110c7825 */ /* 0x000fc800078e020e */
[C---:B------:R-:W-:Y:S02]  /*02a0*/  IMAD.WIDE R4, R17.reuse, 0x4, R12 ;  /* 0x0000000411047825 */ /* 0x040fe400078e020c */
[----:B------:R-:W3:Y:S02]  /*02b0*/  LDG.E R12, desc[UR4][R12.64] ;  /* 0x000000040c0c7981 */ /* 0x000ee4000c1e1900 */
[C---:B------:R-:W-:Y:S02]  /*02c0*/  IMAD.WIDE R8, R17.reuse, 0x4, R4 ;  /* 0x0000000411087825 */ /* 0x040fe400078e0204 */
[----:B------:R-:W4:Y:S02]  /*02d0*/  LDG.E R4, desc[UR4][R4.64] ;  /* 0x0000000404047981 */ /* 0x000f24000c1e1900 */
[C---:B------:R-:W-:Y:S02]  /*02e0*/  IMAD.WIDE R6, R17.reuse, 0x4, R8 ;  /* 0x0000000411067825 */ /* 0x040fe400078e0208 */
[----:B------:R-:W5:Y:S02]  /*02f0*/  LDG.E R8, desc[UR4][R8.64] ;  /* 0x0000000408087981 */ /* 0x000f64000c1e1900 */
[----:B------:R-:W-:-:S02]  /*0300*/  IMAD.WIDE R10, R17, 0x4, R6 ;  /* 0x00000004110a7825 */ /* 0x000fc400078e0206 */
[----:B------:R-:W5:Y:S04]  /*0310*/  LDG.E R5, desc[UR4][R2.64] ;  /* 0x0000000402057981 */ /* 0x000f68000c1e1900 */
[----:B------:R-:W5:Y:S01]  /*0320*/  LDG.E R6, desc[UR4][R6.64] ;  /* 0x0000000406067981 */ /* 0x000f62000c1e1900 */
[----:B0-----:R-:W-:-:S03]  /*0330*/  IMAD.WIDE R14, R17, 0x4, R10 ;  /* 0x00000004110e7825 */ /* 0x001fc600078e020a */
[----:B------:R-:W5:Y:S04]  /*0340*/  LDG.E R10, desc[UR4][R10.64] ;  /* 0x000000040a0a7981 */ /* 0x000f68000c1e1900 */
[----:B------:R-:W5:Y:S04]  /*0350*/  LDG.E R13, desc[UR4][R14.64] ;  /* 0x000000040e0d7981 */ /* 0x000f68000c1e1900 */
[----:B------:R-:W5:Y:S04]  /*0360*/  LDG.E R7, desc[UR4][R2.64+0x4] ;  /* 0x0000040402077981 */ /* 0x000f68000c1e1900 */
[----:B------:R-:W5:Y:S01]  /*0370*/  LDG.E R9, desc[UR4][R2.64+0xc] ;  /* 0x00000c0402097981 */ /* 0x000f62000c1e1900 */
[----:B--2---:R-:W-:-:S02]  /*0380*/  IMAD R26, R25, R26, R24 ;  /* 0x0000001a191a7224 */ /* 0x004fc400078e0218 */
[----:B------:R-:W-:Y:S02]  /*0390*/  IMAD.WIDE R24, R17, 0x4, R14 ;  /* 0x0000000411187825 */ /* 0x000fe400078e020e */
[----:B------:R0:W2:Y:S04]  /*03a0*/  LDG.E R14, desc[UR4][R2.64+0x8] ;  /* 0x00000804020e7981 */ /* 0x0000a8000c1e1900 */
[----:B------:R-:W2:Y:S01]  /*03b0*/  LDG.E R24, desc[UR4][R24.64] ;  /* 0x0000000418187981 */ /* 0x000ea2000c1e1900 */
[----:B---3--:R-:W-:Y:S01]  /*03c0*/  IMAD R12, R23, R12, R26 ;  /* 0x0000000c170c7224 */ /* 0x008fe200078e021a */
[----:B------:R-:W-:-:S03]  /*03d0*/  IADD3 R22, PT, PT, R22, 0x8, RZ ;  /* 0x0000000816167810 */ /* 0x000fc60007ffe0ff */
[----:B----4-:R-:W-:Y:S01]  /*03e0*/  IMAD R29, R29, R4, R12 ;  /* 0x000000041d1d7224 */ /* 0x010fe200078e020c */
[----:B------:R-:W-:-:S03]  /*03f0*/  ISETP.NE.AND P1, PT, R22, RZ, PT ;  /* 0x000000ff1600720c */ /* 0x000fc60003f25270 */
[----:B-----5:R-:W-:Y:S01]  /*0400*/  IMAD R8, R28, R8, R29 ;  /* 0x000000081c087224 */ /* 0x020fe200078e021d */
[----:B------:R-:W-:-:S03]  /*0410*/  IADD3 R4, P2, PT, R2, 0x20, RZ ;  /* 0x0000002002047810 */ /* 0x000fc60007f5e0ff */
[----:B------:R-:W-:Y:S01]  /*0420*/  IMAD R5, R5, R6, R8 ;  /* 0x0000000605057224 */ /* 0x000fe200078e0208 */
[----:B0-----:R-:W-:Y:S02]  /*0430*/  IADD3.X R3, PT, PT, RZ, R3, RZ, P2, !PT ;  /* 0x00000003ff037210 */ /* 0x001fe400017fe4ff */
[----:B------:R-:W-:Y:S01]  /*0440*/  LEA R18, R17, R18, 0x3 ;  /* 0x0000001211127211 */ /* 0x000fe200078e18ff */
[----:B------:R-:W-:-:S04]  /*0450*/  IMAD R5, R7, R10, R5 ;  /* 0x0000000a07057224 */ /* 0x000fc800078e0205 */
[----:B--2---:R-:W-:-:S04]  /*0460*/  IMAD R5, R14, R13, R5 ;  /* 0x0000000d0e057224 */ /* 0x004fc800078e0205 */
[----:B------:R-:W-:Y:S01]  /*0470*/  IMAD R24, R9, R24, R5 ;  /* 0x0000001809187224 */ /* 0x000fe200078e0205 */
[----:B------:R-:W-:Y:S06]  /*0480*/  @P1 BRA `(.L_x_2) ;  /* 0xfffffffc00601947 */ /* 0x000fec000383ffff */
.L_x_1:
[----:B------:R-:W-:Y:S05]  /*0490*/  @!P0 BRA `(.L_x_0) ;  /* 0x0000000000fc8947 */ /* 0x000fea0003800000 */
[----:B------:R-:W-:Y:S02]  /*04a0*/  ISETP.GE.U32.AND P1, PT, R27, 0x4, PT ;  /* 0x000000041b00780c */ /* 0x000fe40003f26070 */
[----:B------:R-:W-:-:S04]  /*04b0*/  LOP3.LUT R14, R19, 0x3, RZ, 0xc0, !PT ;  /* 0x00000003130e7812 */ /* 0x000fc800078ec0ff */
[----:B------:R-:W-:-:S07]  /*04c0*/  ISETP.NE.AND P0, PT, R14, RZ, PT ;  /* 0x000000ff0e00720c */ /* 0x000fce0003f05270 */
[----:B------:R-:W-:Y:S06]  /*04d0*/  @!P1 BRA `(.L_x_3) ;  /* 0x00000000006c9947 */ /* 0x000fec0003800000 */
[----:B------:R-:W0:Y:S01]  /*04e0*/  LDC.64 R4, c[0x0][0x388] ;  /* 0x0000e200ff047b82 */ /* 0x000e220000000a00 */
[----:B------:R-:W1:Y:S01]  /*04f0*/  LDCU.64 UR6, c[0x0][0x380] ;  /* 0x00007000ff0677ac */ /* 0x000e620008000a00 */
[----:B------:R-:W-:Y:S01]  /*0500*/  IMAD R7, R21, R17, R0 ;  /* 0x0000001115077224 */ /* 0x000fe200078e0200 */
[CC--:B------:R-:W-:Y:S02]  /*0510*/  IADD3 R3, PT, PT, R20.reuse, R21.reuse, RZ ;  /* 0x0000001514037210 */ /* 0x0c0fe40007ffe0ff */
[----:B------:R-:W-:-:S03]  /*0520*/  IADD3 R8, P1, PT, R20, R21, RZ ;  /* 0x0000001514087210 */ /* 0x000fc60007f3e0ff */
[----:B------:R-:W2:Y:S01]  /*0530*/  LDC.64 R12, c[0x0][0x380] ;  /* 0x0000e000ff0c7b82 */ /* 0x000ea20000000a00 */
[----:B0-----:R-:W-:-:S04]  /*0540*/  IMAD.WIDE R4, R7, 0x4, R4 ;  /* 0x0000000407047825 */ /* 0x001fc800078e0204 */
[----:B------:R-:W-:Y:S02]  /*0550*/  IMAD.WIDE R6, R17, 0x4, R4 ;  /* 0x0000000411067825 */ /* 0x000fe400078e0204 */
[----:B------:R-:W3:Y:S02]  /*0560*/  LDG.E R4, desc[UR4][R4.64] ;  /* 0x0000000404047981 */ /* 0x000ee4000c1e1900 */
[----:B--2---:R-:W-:Y:S01]  /*0570*/  IMAD.WIDE.U32 R12, R3, 0x4, R12 ;  /* 0x00000004030c7825 */ /* 0x004fe200078e000c */
[----:B------:R-:W-:Y:S02]  /*0580*/  IADD3.X R3, PT, PT, RZ, RZ, RZ, P1, !PT ;  /* 0x000000ffff037210 */ /* 0x000fe40000ffe4ff */
[----:B-1----:R-:W-:-:S03]  /*0590*/  LEA R2, P1, R8, UR6, 0x2 ;  /* 0x0000000608027c11 */ /* 0x002fc6000f8210ff */
[----:B------:R-:W3:Y:S01]  /*05a0*/  LDG.E R13, desc[UR4][R12.64] ;  /* 0x000000040c0d7981 */ /* 0x000ee2000c1e1900 */
[----:B------:R-:W-:Y:S01]  /*05b0*/  LEA.HI.X R3, R8, UR7, R3, 0x2, P1 ;  /* 0x0000000708037c11 */ /* 0x000fe200088f1403 */
[C---:B------:R-:W-:Y:S02]  /*05c0*/  IMAD.WIDE R8, R17.reuse, 0x4, R6 ;  /* 0x0000000411087825 */ /* 0x040fe400078e0206 */
[----:B------:R-:W2:Y:S04]  /*05d0*/  LDG.E R6, desc[UR4][R6.64] ;  /* 0x0000000406067981 */ /* 0x000ea8000c1e1900 */
[----:B------:R-:W2:Y:S01]  /*05e0*/  LDG.E R15, desc[UR4][R2.64+0x4] ;  /* 0x00000404020f7981 */ /* 0x000ea2000c1e1900 */
[----:B------:R-:W-:-:S03]  /*05f0*/  IMAD.WIDE R10, R17, 0x4, R8 ;  /* 0x00000004110a7825 */ /* 0x000fc600078e0208 */
[----:B------:R-:W4:Y:S04]  /*0600*/  LDG.E R22, desc[UR4][R8.64] ;  /* 0x0000000408167981 */ /* 0x000f28000c1e1900 */
[----:B------:R-:W4:Y:S04]  /*0610*/  LDG.E R18, desc[UR4][R2.64+0x8] ;  /* 0x0000080402127981 */ /* 0x000f28000c1e1900 */
[----:B------:R-:W5:Y:S04]  /*0620*/  LDG.E R26, desc[UR4][R2.64+0xc] ;  /* 0x00000c04021a7981 */ /* 0x000f68000c1e1900 */
[----:B------:R-:W5:Y:S01]  /*0630*/  LDG.E R10, desc[UR4][R10.64] ;  /* 0x000000040a0a7981 */ /* 0x000f62000c1e1900 */
[----:B------:R-:W-:Y:S01]  /*0640*/  IADD3 R21, PT, PT, R21, 0x4, RZ ;  /* 0x0000000415157810 */ /* 0x000fe20007ffe0ff */
[----:B---3--:R-:W-:-:S04]  /*0650*/  IMAD R24, R13, R4, R24 ;  /* 0x000000040d187224 */ /* 0x008fc800078e0218 */
[----:B--2---:R-:W-:-:S04]  /*0660*/  IMAD R15, R15, R6, R24 ;  /* 0x000000060f0f7224 */ /* 0x004fc800078e0218 */
[----:B----4-:R-:W-:-:S04]  /*0670*/  IMAD R15, R18, R22, R15 ;  /* 0x00000016120f7224 */ /* 0x010fc800078e020f */
[----:B-----5:R-:W-:-:S07]  /*0680*/  IMAD R24, R26, R10, R15 ;  /* 0x0000000a1a187224 */ /* 0x020fce00078e020f */
.L_x_3:
[----:B------:R-:W-:Y:S05]  /*0690*/  @!P0 BRA `(.L_x_0) ;  /* 0x00000000007c8947 */ /* 0x000fea0003800000 */
[----:B------:R-:W-:Y:S01]  /*06a0*/  ISETP.NE.AND P1, PT, R14, 0x1, PT ;  /* 0x000000010e00780c */ /* 0x000fe20003f25270 */
[----:B------:R-:W0:Y:S01]  /*06b0*/  LDC.64 R10, c[0x0][0x380] ;  /* 0x0000e000ff0a7b82 */ /* 0x000e220000000a00 */
[----:B------:R-:W-:-:S04]  /*06c0*/  LOP3.LUT R19, R19, 0x1, RZ, 0xc0, !PT ;  /* 0x0000000113137812 */ /* 0x000fc800078ec0ff */
[----:B------:R-:W-:-:S03]  /*06d0*/  ISETP.NE.U32.AND P0, PT, R19, 0x1, PT ;  /* 0x000000011300780c */ /* 0x000fc60003f05070 */
[----:B------:R-:W1:Y:S04]  /*06e0*/  LDC.64 R8, c[0x0][0x388] ;  /* 0x0000e200ff087b82 */ /* 0x000e680000000a00 */
[CC--:B------:R-:W-:Y:S02]  /*06f0*/  @P1 IADD3 R13, PT, PT, R20.reuse, R21.reuse, RZ ;  /* 0x00000015140d1210 */ /* 0x0c0fe40007ffe0ff */
[----:B------:R-:W-:Y:S02]  /*0700*/  @P1 IADD3 R12, P2, PT, R20, R21, RZ ;  /* 0x00000015140c1210 */ /* 0x000fe40007f5e0ff */
[----:B------:R-:W2:Y:S02]  /*0710*/  @P1 LDC.64 R2, c[0x0][0x380] ;  /* 0x0000e000ff021b82 */ /* 0x000ea40000000a00 */
[----:B------:R-:W-:-:S06]  /*0720*/  @P1 IADD3.X R14, PT, PT, RZ, RZ, RZ, P2, !PT ;  /* 0x000000ffff0e1210 */ /* 0x000fcc00017fe4ff */
[----:B------:R-:W3:Y:S01]  /*0730*/  LDC.64 R4, c[0x0][0x380] ;  /* 0x0000e000ff047b82 */ /* 0x000ee20000000a00 */
[----:B0-----:R-:W-:-:S04]  /*0740*/  @P1 IMAD.WIDE.U32 R10, R13, 0x4, R10 ;  /* 0x000000040d0a1825 */ /* 0x001fc800078e000a */
[C---:B------:R-:W-:Y:S01]  /*0750*/  @P1 IMAD R13, R21.reuse, R17, R0 ;  /* 0x00000011150d1224 */ /* 0x040fe200078e0200 */
[----:B------:R-:W-:Y:S01]  /*0760*/  @P1 IADD3 R21, PT, PT, R21, 0x2, RZ ;  /* 0x0000000215151810 */ /* 0x000fe20007ffe0ff */
[----:B------:R-:W4:Y:S01]  /*0770*/  @P1 LDG.E R11, desc[UR4][R10.64] ;  /* 0x000000040a0b1981 */ /* 0x000f22000c1e1900 */
[----:B------:R-:W0:Y:S01]  /*0780*/  LDC.64 R6, c[0x0][0x388] ;  /* 0x0000e200ff067b82 */ /* 0x000e220000000a00 */
[----:B-1----:R-:W-:Y:S01]  /*0790*/  @P1 IMAD.WIDE R8, R13, 0x4, R8 ;  /* 0x000000040d081825 */ /* 0x002fe200078e0208 */
[----:B------:R-:W-:Y:S02]  /*07a0*/  @!P0 IADD3 R15, PT, PT, R20, R21, RZ ;  /* 0x00000015140f8210 */ /* 0x000fe40007ffe0ff */
[----:B--2---:R-:W-:Y:S01]  /*07b0*/  @P1 LEA R2, P2, R12, R2, 0x2 ;  /* 0x000000020c021211 */ /* 0x004fe200078410ff */
[----:B------:R-:W-:-:S03]  /*07c0*/  @!P0 IMAD R21, R21, R17, R0 ;  /* 0x0000001115158224 */ /* 0x000fc600078e0200 */
[----:B------:R-:W-:Y:S01]  /*07d0*/  @P1 LEA.HI.X R3, R12, R3, R14, 0x2, P2 ;  /* 0x000000030c031211 */ /* 0x000fe200010f140e */
[----:B------:R-:W-:Y:S01]  /*07e0*/  @P1 IMAD.WIDE R12, R17, 0x4, R8 ;  /* 0x00000004110c1825 */ /* 0x000fe200078e0208 */
[----:B------:R-:W4:Y:S03]  /*07f0*/  @P1 LDG.E R14, desc[UR4][R8.64] ;  /* 0x00000004080e1981 */ /* 0x000f26000c1e1900 */
[----:B---3--:R-:W-:Y:S01]  /*0800*/  @!P0 IMAD.WIDE.U32 R4, R15, 0x4, R4 ;  /* 0x000000040f048825 */ /* 0x008fe200078e0004 */
[----:B------:R-:W2:Y:S04]  /*0810*/  @P1 LDG.E R2, desc[UR4][R2.64+0x4] ;  /* 0x0000040402021981 */ /* 0x000ea8000c1e1900 */
[----:B------:R-:W2:Y:S01]  /*0820*/  @P1 LDG.E R12, desc[UR4][R12.64] ;  /* 0x000000040c0c1981 */ /* 0x000ea2000c1e1900 */
[----:B0-----:R-:W-:-:S03]  /*0830*/  @!P0 IMAD.WIDE R6, R21, 0x4, R6 ;  /* 0x0000000415068825 */ /* 0x001fc600078e0206 */
[----:B------:R-:W3:Y:S04]  /*0840*/  @!P0 LDG.E R5, desc[UR4][R4.64] ;  /* 0x0000000404058981 */ /* 0x000ee8000c1e1900 */
[----:B------:R-:W3:Y:S01]  /*0850*/  @!P0 LDG.E R6, desc[UR4][R6.64] ;  /* 0x0000000406068981 */ /* 0x000ee2000c1e1900 */
[----:B----4-:R-:W-:-:S04]  /*0860*/  @P1 IMAD R11, R11, R14, R24 ;  /* 0x0000000e0b0b1224 */ /* 0x010fc800078e0218 */
[----:B--2---:R-:W-:-:S04]  /*0870*/  @P1 IMAD R24, R2, R12, R11 ;  /* 0x0000000c02181224 */ /* 0x004fc800078e020b */
[----:B---3--:R-:W-:-:S07]  /*0880*/  @!P0 IMAD R24, R5, R6, R24 ;  /* 0x0000000605188224 */ /* 0x008fce00078e0218 */
.L_x_0:
[----:B------:R-:W0:Y:S01]  /*0890*/  LDC.64 R2, c[0x0][0x390] ;  /* 0x0000e400ff027b82 */ /* 0x000e220000000a00 */
[----:B------:R-:W-:-:S04]  /*08a0*/  IMAD R17, R16, R17, R0 ;  /* 0x0000001110117224 */ /* 0x000fc800078e0200 */
[----:B0-----:R-:W-:-:S05]  /*08b0*/  IMAD.WIDE R2, R17, 0x4, R2 ;  /* 0x0000000411027825 */ /* 0x001fca00078e0202 */
[----:B------:R-:W-:Y:S01]  /*08c0*/  STG.E desc[UR4][R2.64], R24 ;  /* 0x0000001802007986 */ /* 0x000fe2000c101904 */
[----:B------:R-:W-:Y:S05]  /*08d0*/  EXIT ;  /* 0x000000000000794d */ /* 0x000fea0003800000 */
.L_x_4:
[----:B------:R-:W-:-:S00]  /*08e0*/  BRA `(.L_x_4) ;  /* 0xfffffffc00fc7947 */ /* 0x000fc0000383ffff */
[----:B------:R-:W-:-:S00]  /*08f0*/  NOP ;  /* 0x0000000000007918 */ /* 0x000fc00000000000 */
        /* <DEDUP_REMOVED lines=8> */
.L_x_26:


//--------------------- .text._Z22matrixMultiplyByColumnPiS_S_iii --------------------------
	.section	.text._Z22matrixMultiplyByColumnPiS_S_iii,"ax",@progbits
	.align	128
        .global         _Z22matrixMultiplyByColumnPiS_S_iii
        .type           _Z22matrixMultiplyByColumnPiS_S_iii,@function
        .size           _Z22matrixMultiplyByColumnPiS_S_iii,(.L_x_27 - _Z22matrixMultiplyByColumnPiS_S_iii)
        .other          _Z22matrixMultiplyByColumnPiS_S_iii,@"STO_CUDA_ENTRY STV_DEFAULT"
_Z22matrixMultiplyByColumnPiS_S_iii:
.text._Z22matrixMultiplyByColumnPiS_S_iii:
[----:B------:R-:W-:Y:S01]  /*0000*/  LDC R1, c[0x0][0x37c] ;  /* 0x0000df00ff017b82 */ /* 0x000fe20000000800 */
[----:B------:R-:W0:Y:S07]  /*0010*/  S2R R5, SR_TID.X ;  /* 0x0000000000057919 */ /* 0x000e2e0000002100 */
[----:B------:R-:W0:Y:S08]  /*0020*/  S2UR UR4, SR_CTAID.X ;  /* 0x00000000000479c3 */ /* 0x000e300000002500 */
[----:B------:R-:W0:Y:S08]  /*0030*/  LDC R0, c[0x0][0x360] ;  /* 0x0000d800ff007b82 */ /* 0x000e300000000800 */
[----:B------:R-:W1:Y:S08]  /*0040*/  LDC R2, c[0x0][0x398] ;  /* 0x0000e600ff027b82 */ /* 0x000e700000000800 */
[----:B------:R-:W2:Y:S01]  /*0050*/  LDC R3, c[0x0][0x3a0] ;  /* 0x0000e800ff037b82 */ /* 0x000ea20000000800 */
[----:B0-----:R-:W-:Y:S01]  /*0060*/  IMAD R0, R0, UR4, R5 ;  /* 0x0000000400007c24 */ /* 0x001fe2000f8e0205 */
[----:B-1----:R-:W-:-:S04]  /*0070*/  ISETP.GE.AND P0, PT, R2, 0x1, PT ;  /* 0x000000010200780c */ /* 0x002fc80003f06270 */
[----:B--2---:R-:W-:-:S13]  /*0080*/  ISETP.GE.OR P0, PT, R0, R3, !P0 ;  /* 0x000000030000720c */ /* 0x004fda0004706670 */
[----:B------:R-:W-:Y:S05]  /*0090*/  @P0 EXIT ;  /* 0x000000000000094d */ /* 0x000fea0003800000 */
[----:B------:R-:W0:Y:S01]  /*00a0*/  LDC R13, c[0x0][0x39c] ;  /* 0x0000e700ff0d7b82 */ /* 0x000e220000000800 */
[----:B------:R-:W1:Y:S01]  /*00b0*/  LDCU.64 UR6, c[0x0][0x358] ;  /* 0x00006b00ff0677ac */ /* 0x000e620008000a00 */
[----:B0-----:R-:W-:-:S13]  /*00c0*/  ISETP.GE.AND P0, PT, R13, 0x1, PT ;  /* 0x000000010d00780c */ /* 0x001fda0003f06270 */
[----:B-1----:R-:W-:Y:S05]  /*00d0*/  @!P0 BRA `(.L_x_5) ;  /* 0x0000000800288947 */ /* 0x002fea0003800000 */
[C---:B------:R-:W-:Y:S01]  /*00e0*/  LOP3.LUT R19, R13.reuse, 0x7, RZ, 0xc0, !PT ;  /* 0x000000070d137812 */ /* 0x040fe200078ec0ff */
[----:B------:R-:W-:Y:S01]  /*00f0*/  HFMA2 R15, -RZ, RZ, 0, 0 ;  /* 0x00000000ff0f7431 */ /* 0x000fe200000001ff */
[----:B------:R-:W-:Y:S02]  /*0100*/  LOP3.LUT R12, R13, 0x7ffffff8, RZ, 0xc0, !PT ;  /* 0x7ffffff80d0c7812 */ /* 0x000fe400078ec0ff */
[----:B------:R-:W-:Y:S02]  /*0110*/  IADD3 R2, PT, PT, R19, -0x1, RZ ;  /* 0xffffffff13027810 */ /* 0x000fe40007ffe0ff */
[----:B------:R-:W-:Y:S02]  /*0120*/  LOP3.LUT R13, R13, 0x3, RZ, 0xc0, !PT ;  /* 0x000000030d0d7812 */ /* 0x000fe400078ec0ff */
[----:B------:R-:W-:Y:S02]  /*0130*/  ISETP.GE.U32.AND P0, PT, R2, 0x3, PT ;  /* 0x000000030200780c */ /* 0x000fe40003f06070 */
[----:B------:R-:W-:-:S11]  /*0140*/  IADD3 R14, PT, PT, -R12, RZ, RZ ;  /* 0x000000ff0c0e7210 */ /* 0x000fd60007ffe1ff */
.L_x_10:
[----:B------:R-:W0:Y:S01]  /*0150*/  LDC R10, c[0x0][0x39c] ;  /* 0x0000e700ff0a7b82 */ /* 0x000e220000000800 */
[----:B------:R-:W-:Y:S02]  /*0160*/  MOV R17, RZ ;  /* 0x000000ff00117202 */ /* 0x000fe40000000f00 */
[----:B------:R-:W-:Y:S02]  /*0170*/  MOV R18, RZ ;  /* 0x000000ff00127202 */ /* 0x000fe40000000f00 */
[----:B0-----:R-:W-:Y:S01]  /*0180*/  ISETP.GE.U32.AND P1, PT, R10, 0x8, PT ;  /* 0x000000080a00780c */ /* 0x001fe20003f26070 */
[----:B------:R-:W-:-:S12]  /*0190*/  IMAD R16, R15, R10, RZ ;  /* 0x0000000a0f107224 */ /* 0x000fd800078e02ff */
[----:B------:R-:W-:Y:S05]  /*01a0*/  @!P1 BRA `(.L_x_6) ;  /* 0x0000000000c89947 */ /* 0x000fea0003800000 */
[----:B------:R-:W0:Y:S01]  /*01b0*/  LDC.64 R2, c[0x0][0x380] ;  /* 0x0000e000ff027b82 */ /* 0x000e220000000a00 */
[----:B------:R-:W-:Y:S02]  /*01c0*/  MOV R18, RZ ;  /* 0x000000ff00127202 */ /* 0x000fe40000000f00 */
[----:B------:R-:W-:Y:S02]  /*01d0*/  MOV R17, R0 ;  /* 0x0000000000117202 */ /* 0x000fe40000000f00 */
[----:B------:R-:W-:Y:S01]  /*01e0*/  MOV R11, R14 ;  /* 0x0000000e000b7202 */ /* 0x000fe20000000f00 */
[----:B0-----:R-:W-:-:S03]  /*01f0*/  IMAD.WIDE.U32 R2, R16, 0x4, R2 ;  /* 0x0000000410027825 */ /* 0x001fc600078e0002 */
[----:B------:R-:W-:-:S04]  /*0200*/  IADD3 R5, P1, PT, R2, 0x10, RZ ;  /* 0x0000001002057810 */ /* 0x000fc80007f3e0ff */
[----:B------:R-:W-:-:S09]  /*0210*/  IADD3.X R6, PT, PT, RZ, R3, RZ, P1, !PT ;  /* 0x00000003ff067210 */ /* 0x000fd20000ffe4ff */
.L_x_7:
[----:B------:R-:W0:Y:S01]  /*0220*/  LDC.64 R28, c[0x0][0x388] ;  /* 0x0000e200ff1c7b82 */ /* 0x000e220000000a00 */
[----:B------:R-:W-:Y:S02]  /*0230*/  MOV R2, R5 ;  /* 0x0000000500027202 */ /* 0x000fe40000000f00 */
[----:B------:R-:W-:-:S05]  /*0240*/  MOV R3, R6 ;  /* 0x0000000600037202 */ /* 0x000fca0000000f00 */
[----:B------:R-:W1:Y:S01]  /*0250*/  LDC R25, c[0x0][0x3a0] ;  /* 0x0000e800ff197b82 */ /* 0x000e620000000800 */
[----:B------:R-:W2:Y:S04]  /*0260*/  LDG.E R21, desc[UR6][R2.64+-0x10] ;  /* 0xfffff00602157981 */ /* 0x000ea8000c1e1900 */
[----:B------:R-:W3:Y:S01]  /*0270*/  LDG.E R24, desc[UR6][R2.64+-0xc] ;  /* 0xfffff40602187981 */ /* 0x000ee2000c1e1900 */
[----:B0-----:R-:W-:-:S05]  /*0280*/  IMAD.WIDE R28, R17, 0x4, R28 ;  /* 0x00000004111c7825 */ /* 0x001fca00078e021c */
[----:B------:R-:W2:Y:S01]  /*0290*/  LDG.E R26, desc[UR6][R28.64] ;  /* 0x000000061c1a7981 */ /* 0x000ea2000c1e1900 */
[----:B-1----:R-:W-:-:S05]  /*02a0*/  IMAD.WIDE R22, R25, 0x4, R28 ;  /* 0x0000000419167825 */ /* 0x002fca00078e021c */
[----:B------:R0:W3:Y:S01]  /*02b0*/  LDG.E R27, desc[UR6][R22.64] ;  /* 0x00000006161b7981 */ /* 0x0000e2000c1e1900 */
[----:B------:R-:W-:-:S03]  /*02c0*/  IMAD.WIDE R4, R25, 0x4, R22 ;  /* 0x0000000419047825 */ /* 0x000fc600078e0216 */
[----:B------:R-:W4:Y:S01]  /*02d0*/  LDG.E R29, desc[UR6][R2.64+-0x4] ;  /* 0xfffffc06021d7981 */ /* 0x000f22000c1e1900 */
[----:B------:R-:W-:-:S03]  /*02e0*/  IMAD.WIDE R6, R25, 0x4, R4 ;  /* 0x0000000419067825 */ /* 0x000fc600078e0204 */
[----:B------:R-:W5:Y:S01]  /*02f0*/  LDG.E R5, desc[UR6][R4.64] ;  /* 0x0000000604057981 */ /* 0x000f62000c1e1900 */
[----:B------:R-:W-:-:S03]  /*0300*/  IMAD.WIDE R8, R25, 0x4, R6 ;  /* 0x0000000419087825 */ /* 0x000fc600078e0206 */
[----:B------:R-:W4:Y:S04]  /*0310*/  LDG.E R6, desc[UR6][R6.64] ;  /* 0x0000000606067981 */ /* 0x000f28000c1e1900 */
[----:B------:R-:W4:Y:S04]  /*0320*/  LDG.E R4, desc[UR6][R2.64+0x4] ;  /* 0x0000040602047981 */ /* 0x000f28000c1e1900 */
[----:B------:R-:W4:Y:S01]  /*0330*/  LDG.E R7, desc[UR6][R2.64] ;  /* 0x0000000602077981 */ /* 0x000f22000c1e1900 */
[----:B--2---:R-:W-:-:S03]  /*0340*/  IMAD R26, R21, R26, R18 ;  /* 0x0000001a151a7224 */ /* 0x004fc600078e0212 */
[----:B------:R-:W5:Y:S01]  /*0350*/  LDG.E R18, desc[UR6][R2.64+-0x8] ;  /* 0xfffff80602127981 */ /* 0x000f62000c1e1900 */
[----:B------:R-:W-:-:S03]  /*0360*/  IMAD.WIDE R20, R25, 0x4, R8 ;  /* 0x0000000419147825 */ /* 0x000fc600078e0208 */
[----:B------:R-:W2:Y:S01]  /*0370*/  LDG.E R8, desc[UR6][R8.64] ;  /* 0x0000000608087981 */ /* 0x000ea2000c1e1900 */
[----:B0-----:R-:W-:-:S03]  /*0380*/  IMAD.WIDE R22, R25, 0x4, R20 ;  /* 0x0000000419167825 */ /* 0x001fc600078e0214 */
[----:B------:R-:W2:Y:S01]  /*0390*/  LDG.E R20, desc[UR6][R20.64] ;  /* 0x0000000614147981 */ /* 0x000ea2000c1e1900 */
[----:B---3--:R-:W-:Y:S02]  /*03a0*/  IMAD R28, R24, R27, R26 ;  /* 0x0000001b181c7224 */ /* 0x008fe400078e021a */
[----:B------:R-:W-:Y:S01]  /*03b0*/  IMAD.WIDE R26, R25, 0x4, R22 ;  /* 0x00000004191a7825 */ /* 0x000fe200078e0216 */
[----:B------:R-:W3:Y:S04]  /*03c0*/  LDG.E R24, desc[UR6][R22.64] ;  /* 0x0000000616187981 */ /* 0x000ee8000c1e1900 */
[----:B------:R-:W3:Y:S04]  /*03d0*/  LDG.E R9, desc[UR6][R2.64+0xc] ;  /* 0x00000c0602097981 */ /* 0x000ee8000c1e1900 */
[----:B------:R-:W3:Y:S04]  /*03e0*/  LDG.E R21, desc[UR6][R2.64+0x8] ;  /* 0x0000080602157981 */ /* 0x000ee8000c1e1900 */
[----:B------:R-:W3:Y:S01]  /*03f0*/  LDG.E R26, desc[UR6][R26.64] ;  /* 0x000000061a1a7981 */ /* 0x000ee2000c1e1900 */
[----:B------:R-:W-:-:S04]  /*0400*/  IADD3 R11, PT, PT, R11, 0x8, RZ ;  /* 0x000000080b0b7810 */ /* 0x000fc80007ffe0ff */
[----:B------:R-:W-:Y:S02]  /*0410*/  ISETP.NE.AND P1, PT, R11, RZ, PT ;  /* 0x000000ff0b00720c */ /* 0x000fe40003f25270 */
[----:B------:R-:W-:Y:S01]  /*0420*/  LEA R17, R25, R17, 0x3 ;  /* 0x0000001119117211 */ /* 0x000fe200078e18ff */
[----:B-----5:R-:W-:-:S04]  /*0430*/  IMAD R5, R18, R5, R28 ;  /* 0x0000000512057224 */ /* 0x020fc800078e021c */
[----:B----4-:R-:W-:-:S04]  /*0440*/  IMAD R5, R29, R6, R5 ;  /* 0x000000061d057224 */ /* 0x010fc800078e0205 */
[----:B--2---:R-:W-:-:S04]  /*0450*/  IMAD R5, R7, R8, R5 ;  /* 0x0000000807057224 */ /* 0x004fc800078e0205 */
[----:B------:R-:W-:Y:S01]  /*0460*/  IMAD R4, R4, R20, R5 ;  /* 0x0000001404047224 */ /* 0x000fe200078e0205 */
[----:B------:R-:W-:-:S04]  /*0470*/  IADD3 R5, P2, PT, R2, 0x20, RZ ;  /* 0x0000002002057810 */ /* 0x000fc80007f5e0ff */
[----:B------:R-:W-:Y:S01]  /*0480*/  IADD3.X R6, PT, PT, RZ, R3, RZ, P2, !PT ;  /* 0x00000003ff067210 */ /* 0x000fe200017fe4ff */
[----:B---3--:R-:W-:-:S04]  /*0490*/  IMAD R4, R21, R24, R4 ;  /* 0x0000001815047224 */ /* 0x008fc800078e0204 */
[----:B------:R-:W-:Y:S01]  /*04a0*/  IMAD R18, R9, R26, R4 ;  /* 0x0000001a09127224 */ /* 0x000fe200078e0204 */
[----:B------:R-:W-:Y:S06]  /*04b0*/  @P1 BRA `(.L_x_7) ;  /* 0xfffffffc00581947 */ /* 0x000fec000383ffff */
[----:B------:R-:W-:-:S07]  /*04c0*/  MOV R17, R12 ;  /* 0x0000000c00117202 */ /* 0x000fce0000000f00 */
.L_x_6:
[----:B------:R-:W-:-:S13]  /*04d0*/  ISETP.NE.AND P1, PT, R19, RZ, PT ;  /* 0x000000ff1300720c */ /* 0x000fda0003f25270 */
[----:B------:R-:W-:Y:S05]  /*04e0*/  @!P1 BRA `(.L_x_8) ;  /* 0x0000000000fc9947 */ /* 0x000fea0003800000 */
[----:B------:R-:W-:Y:S01]  /*04f0*/  ISETP.NE.AND P1, PT, R13, RZ, PT ;  /* 0x000000ff0d00720c */ /* 0x000fe20003f25270 */
[----:B------:R-:W-:-:S12]  /*0500*/  @!P0 BRA `(.L_x_9) ;  /* 0x0000000000708947 */ /* 0x000fd80003800000 */
[----:B------:R-:W0:Y:S01]  /*0510*/  LDC R11, c[0x0][0x3a0] ;  /* 0x0000e800ff0b7b82 */ /* 0x000e220000000800 */
[CC--:B------:R-:W-:Y:S02]  /*0520*/  IADD3 R9, PT, PT, R16.reuse, R17.reuse, RZ ;  /* 0x0000001110097210 */ /* 0x0c0fe40007ffe0ff */
[----:B------:R-:W-:-:S05]  /*0530*/  IADD3 R20, P2, PT, R16, R17, RZ ;  /* 0x0000001110147210 */ /* 0x000fca0007f5e0ff */
[----:B------:R-:W1:Y:S08]  /*0540*/  LDC.64 R4, c[0x0][0x388] ;  /* 0x0000e200ff047b82 */ /* 0x000e700000000a00 */
[----:B------:R-:W2:Y:S08]  /*0550*/  LDC.64 R6, c[0x0][0x380] ;  /* 0x0000e000ff067b82 */ /* 0x000eb00000000a00 */
[----:B------:R-:W3:Y:S01]  /*0560*/  LDC.64 R2, c[0x0][0x380] ;  /* 0x0000e000ff027b82 */ /* 0x000ee20000000a00 */
[----:B0-----:R-:W-:-:S04]  /*0570*/  IMAD R21, R17, R11, R0 ;  /* 0x0000000b11157224 */ /* 0x001fc800078e0200 */
[----:B-1----:R-:W-:Y:S01]  /*0580*/  IMAD.WIDE R4, R21, 0x4, R4 ;  /* 0x0000000415047825 */ /* 0x002fe200078e0204 */
[----:B------:R-:W-:-:S03]  /*0590*/  IADD3.X R21, PT, PT, RZ, RZ, RZ, P2, !PT ;  /* 0x000000ffff157210 */ /* 0x000fc600017fe4ff */
[----:B--2---:R-:W-:-:S04]  /*05a0*/  IMAD.WIDE.U32 R6, R9, 0x4, R6 ;  /* 0x0000000409067825 */ /* 0x004fc800078e0006 */
[----:B------:R-:W-:Y:S02]  /*05b0*/  IMAD.WIDE R8, R11, 0x4, R4 ;  /* 0x000000040b087825 */ /* 0x000fe400078e0204 */
[----:B------:R-:W2:Y:S01]  /*05c0*/  LDG.E R7, desc[UR6][R6.64] ;  /* 0x0000000606077981 */ /* 0x000ea2000c1e1900 */
[----:B---3--:R-:W-:-:S03]  /*05d0*/  LEA R2, P2, R20, R2, 0x2 ;  /* 0x0000000214027211 */ /* 0x008fc600078410ff */
[----:B------:R-:W2:Y:S01]  /*05e0*/  LDG.E R4, desc[UR6][R4.64] ;  /* 0x0000000604047981 */ /* 0x000ea2000c1e1900 */
[----:B------:R-:W-:Y:S01]  /*05f0*/  LEA.HI.X R3, R20, R3, R21, 0x2, P2 ;  /* 0x0000000314037211 */ /* 0x000fe200010f1415 */
[C---:B------:R-:W-:Y:S02]  /*0600*/  IMAD.WIDE R20, R11.reuse, 0x4, R8 ;  /* 0x000000040b147825 */ /* 0x040fe400078e0208 */
[----:B------:R-:W3:Y:S04]  /*0610*/  LDG.E R8, desc[UR6][R8.64] ;  /* 0x0000000608087981 */ /* 0x000ee8000c1e1900 */
[----:B------:R-:W3:Y:S01]  /*0620*/  LDG.E R24, desc[UR6][R2.64+0x4] ;  /* 0x0000040602187981 */ /* 0x000ee2000c1e1900 */
[----:B------:R-:W-:-:S03]  /*0630*/  IMAD.WIDE R22, R11, 0x4, R20 ;  /* 0x000000040b167825 */ /* 0x000fc600078e0214 */
[----:B------:R-:W4:Y:S04]  /*0640*/  LDG.E R20, desc[UR6][R20.64] ;  /* 0x0000000614147981 */ /* 0x000f28000c1e1900 */
[----:B------:R-:W4:Y:S04]  /*0650*/  LDG.E R26, desc[UR6][R2.64+0x8] ;  /* 0x00000806021a7981 */ /* 0x000f28000c1e1900 */
[----:B------:R-:W5:Y:S04]  /*0660*/  LDG.E R22, desc[UR6][R22.64] ;  /* 0x0000000616167981 */ /* 0x000f68000c1e1900 */
[----:B------:R-:W5:Y:S01]  /*0670*/  LDG.E R28, desc[UR6][R2.64+0xc] ;  /* 0x00000c06021c7981 */ /* 0x000f62000c1e1900 */
[----:B------:R-:W-:Y:S01]  /*0680*/  IADD3 R17, PT, PT, R17, 0x4, RZ ;  /* 0x0000000411117810 */ /* 0x000fe20007ffe0ff */
[----:B--2---:R-:W-:-:S04]  /*0690*/  IMAD R7, R7, R4, R18 ;  /* 0x0000000407077224 */ /* 0x004fc800078e0212 */
[----:B---3--:R-:W-:-:S04]  /*06a0*/  IMAD R7, R24, R8, R7 ;  /* 0x0000000818077224 */ /* 0x008fc800078e0207 */
[----:B----4-:R-:W-:-:S04]  /*06b0*/  IMAD R7, R26, R20, R7 ;  /* 0x000000141a077224 */ /* 0x010fc800078e0207 */
[----:B-----5:R-:W-:-:S07]  /*06c0*/  IMAD R18, R28, R22, R7 ;  /* 0x000000161c127224 */ /* 0x020fce00078e0207 */
.L_x_9:
[----:B------:R-:W-:Y:S05]  /*06d0*/  @!P1 BRA `(.L_x_8) ;  /* 0x0000000000809947 */ /* 0x000fea0003800000 */
[----:B------:R-:W-:Y:S01]  /*06e0*/  ISETP.NE.AND P2, PT, R13, 0x1, PT ;  /* 0x000000010d00780c */ /* 0x000fe20003f45270 */
[----:B------:R-:W0:Y:S01]  /*06f0*/  LDC.64 R8, c[0x0][0x380] ;  /* 0x0000e000ff087b82 */ /* 0x000e220000000a00 */
[----:B------:R-:W-:-:S07]  /*0700*/  LOP3.LUT P1, RZ, R10, 0x1, RZ, 0xc0, !PT ;  /* 0x000000010aff7812 */ /* 0x000fce000782c0ff */
[----:B------:R-:W1:Y:S04]  /*0710*/  LDC.64 R10, c[0x0][0x388] ;  /* 0x0000e200ff0a7b82 */ /* 0x000e680000000a00 */
[CC--:B------:R-:W-:Y:S02]  /*0720*/  @P2 IADD3 R21, P3, PT, R16.reuse, R17.reuse, RZ ;  /* 0x0000001110152210 */ /* 0x0c0fe40007f7e0ff */
[----:B------:R-:W-:Y:S02]  /*0730*/  @P2 IADD3 R25, PT, PT, R16, R17, RZ ;  /* 0x0000001110192210 */ /* 0x000fe40007ffe0ff */
[----:B------:R-:W2:Y:S01]  /*0740*/  @P2 LDC R23, c[0x0][0x3a0] ;  /* 0x0000e800ff172b82 */ /* 0x000ea20000000800 */
[----:B------:R-:W-:-:S07]  /*0750*/  @P2 IADD3.X R22, PT, PT, RZ, RZ, RZ, P3, !PT ;  /* 0x000000ffff162210 */ /* 0x000fce0001ffe4ff */
[----:B------:R-:W3:Y:S01]  /*0760*/  @P2 LDC.64 R2, c[0x0][0x380] ;  /* 0x0000e000ff022b82 */ /* 0x000ee20000000a00 */
[----:B0-----:R-:W-:-:S06]  /*0770*/  @P2 IMAD.WIDE.U32 R8, R25, 0x4, R8 ;  /* 0x0000000419082825 */ /* 0x001fcc00078e0008 */
[----:B------:R-:W4:Y:S01]  /*0780*/  @P2 LDG.E R9, desc[UR6][R8.64] ;  /* 0x0000000608092981 */ /* 0x000f22000c1e1900 */
[----:B------:R-:W0:Y:S08]  /*0790*/  @P1 LDC R20, c[0x0][0x3a0] ;  /* 0x0000e800ff141b82 */ /* 0x000e300000000800 */
[----:B------:R-:W5:Y:S01]  /*07a0*/  LDC.64 R4, c[0x0][0x380] ;  /* 0x0000e000ff047b82 */ /* 0x000f620000000a00 */
[C---:B--2---:R-:W-:Y:S01]  /*07b0*/  @P2 IMAD R27, R17.reuse, R23, R0 ;  /* 0x00000017111b2224 */ /* 0x044fe200078e0200 */
[----:B------:R-:W-:-:S03]  /*07c0*/  @P2 IADD3 R17, PT, PT, R17, 0x2, RZ ;  /* 0x0000000211112810 */ /* 0x000fc60007ffe0ff */
[----:B-1----:R-:W-:-:S03]  /*07d0*/  @P2 IMAD.WIDE R10, R27, 0x4, R10 ;  /* 0x000000041b0a2825 */ /* 0x002fc600078e020a */
[----:B------:R-:W1:Y:S01]  /*07e0*/  LDC.64 R6, c[0x0][0x388] ;  /* 0x0000e200ff067b82 */ /* 0x000e620000000a00 */
[----:B---3--:R-:W-:-:S04]  /*07f0*/  @P2 LEA R2, P3, R21, R2, 0x2 ;  /* 0x0000000215022211 */ /* 0x008fc800078610ff */
[----:B------:R-:W-:Y:S01]  /*0800*/  @P2 LEA.HI.X R3, R21, R3, R22, 0x2, P3 ;  /* 0x0000000315032211 */ /* 0x000fe200018f1416 */
[----:B------:R-:W-:Y:S01]  /*0810*/  @P2 IMAD.WIDE R22, R23, 0x4, R10 ;  /* 0x0000000417162825 */ /* 0x000fe200078e020a */
[----:B------:R-:W-:Y:S02]  /*0820*/  @P1 IADD3 R21, PT, PT, R16, R17, RZ ;  /* 0x0000001110151210 */ /* 0x000fe40007ffe0ff */
[----:B------:R-:W4:Y:S01]  /*0830*/  @P2 LDG.E R16, desc[UR6][R10.64] ;  /* 0x000000060a102981 */ /* 0x000f22000c1e1900 */
[----:B0-----:R-:W-:-:S03]  /*0840*/  @P1 IMAD R17, R17, R20, R0 ;  /* 0x0000001411111224 */ /* 0x001fc600078e0200 */
[----:B------:R-:W2:Y:S01]  /*0850*/  @P2 LDG.E R2, desc[UR6][R2.64+0x4] ;  /* 0x0000040602022981 */ /* 0x000ea2000c1e1900 */
[----:B-----5:R-:W-:-:S03]  /*0860*/  @P1 IMAD.WIDE.U32 R4, R21, 0x4, R4 ;  /* 0x0000000415041825 */ /* 0x020fc600078e0004 */
[----:B------:R-:W2:Y:S04]  /*0870*/  @P2 LDG.E R22, desc[UR6][R22.64] ;  /* 0x0000000616162981 */ /* 0x000ea8000c1e1900 */
[----:B------:R-:W3:Y:S01]  /*0880*/  @P1 LDG.E R5, desc[UR6][R4.64] ;  /* 0x0000000604051981 */ /* 0x000ee2000c1e1900 */
[----:B-1----:R-:W-:-:S06]  /*0890*/  @P1 IMAD.WIDE R6, R17, 0x4, R6 ;  /* 0x0000000411061825 */ /* 0x002fcc00078e0206 */
[----:B------:R-:W3:Y:S01]  /*08a0*/  @P1 LDG.E R6, desc[UR6][R6.64] ;  /* 0x0000000606061981 */ /* 0x000ee2000c1e1900 */
[----:B----4-:R-:W-:-:S04]  /*08b0*/  @P2 IMAD R9, R9, R16, R18 ;  /* 0x0000001009092224 */ /* 0x010fc800078e0212 */
[----:B--2---:R-:W-:-:S04]  /*08c0*/  @P2 IMAD R18, R2, R22, R9 ;  /* 0x0000001602122224 */ /* 0x004fc800078e0209 */
[----:B---3--:R-:W-:-:S07]  /*08d0*/  @P1 IMAD R18, R5, R6, R18 ;  /* 0x0000000605121224 */ /* 0x008fce00078e0212 */
.L_x_8:
[----:B------:R-:W0:Y:S01]  /*08e0*/  LDCU UR4, c[0x0][0x3a0] ;  /* 0x00007400ff0477ac */ /* 0x000e220008000800 */
[----:B------:R-:W1:Y:S01]  /*08f0*/  LDC.64 R2, c[0x0][0x390] ;  /* 0x0000e400ff027b82 */ /* 0x000e620000000a00 */
[C---:B0-----:R-:W-:Y:S01]  /*0900*/  IMAD R5, R15.reuse, UR4, R0 ;  /* 0x000000040f057c24 */ /* 0x041fe2000f8e0200 */
[----:B------:R-:W0:Y:S01]  /*0910*/  LDCU UR4, c[0x0][0x398] ;  /* 0x00007300ff0477ac */ /* 0x000e220008000800 */
[----:B------:R-:W-:Y:S02]  /*0920*/  IADD3 R15, PT, PT, R15, 0x1, RZ ;  /* 0x000000010f0f7810 */ /* 0x000fe40007ffe0ff */
[----:B-1----:R-:W-:-:S05]  /*0930*/  IMAD.WIDE R2, R5, 0x4, R2 ;  /* 0x0000000405027825 */ /* 0x002fca00078e0202 */
[----:B------:R1:W-:Y:S01]  /*0940*/  STG.E desc[UR6][R2.64], R18 ;  /* 0x0000001202007986 */ /* 0x0003e2000c101906 */
[----:B0-----:R-:W-:-:S13]  /*0950*/  ISETP.NE.AND P1, PT, R15, UR4, PT ;  /* 0x000000040f007c0c */ /* 0x001fda000bf25270 */
[----:B-1----:R-:W-:Y:S05]  /*0960*/  @!P1 EXIT ;  /* 0x000000000000994d */ /* 0x002fea0003800000 */
[----:B------:R-:W-:Y:S05]  /*0970*/  BRA `(.L_x_10) ;  /* 0xfffffff400f47947 */ /* 0x000fea000383ffff */
.L_x_5:
[C---:B------:R-:W-:Y:S01]  /*0980*/  ISETP.GE.U32.AND P0, PT, R2.reuse, 0x8, PT ;  /* 0x000000080200780c */ /* 0x040fe20003f06070 */
[----:B------:R-:W-:Y:S01]  /*0990*/  HFMA2 R4, -RZ, RZ, 0, 0 ;  /* 0x00000000ff047431 */ /* 0x000fe200000001ff */
[----:B------:R-:W-:-:S04]  /*09a0*/  LOP3.LUT R5, R2, 0x7, RZ, 0xc0, !PT ;  /* 0x0000000702057812 */ /* 0x000fc800078ec0ff */
[----:B------:R-:W-:-:S07]  /*09b0*/  ISETP.NE.AND P1, PT, R5, RZ, PT ;  /* 0x000000ff0500720c */ /* 0x000fce0003f25270 */
[----:B------:R-:W-:Y:S06]  /*09c0*/  @!P0 BRA `(.L_x_11) ;  /* 0x00000000005c8947 */ /* 0x000fec0003800000 */
[----:B------:R-:W0:Y:S01]  /*09d0*/  LDC.64 R6, c[0x0][0x390] ;  /* 0x0000e400ff067b82 */ /* 0x000e220000000a00 */
[----:B------:R-:W-:Y:S01]  /*09e0*/  LOP3.LUT R4, R2, 0x7ffffff8, RZ, 0xc0, !PT ;  /* 0x7ffffff802047812 */ /* 0x000fe200078ec0ff */
[----:B------:R-:W-:-:S06]  /*09f0*/  UMOV UR4, URZ ;  /* 0x000000ff00047c82 */ /* 0x000fcc0008000000 */
.L_x_12:
[----:B-1----:R-:W-:Y:S01]  /*0a00*/  IMAD R9, R3, UR4, R0 ;  /* 0x0000000403097c24 */ /* 0x002fe2000f8e0200 */
[----:B------:R-:W-:-:S03]  /*0a10*/  UIADD3 UR4, UPT, UPT, UR4, 0x8, URZ ;  /* 0x0000000804047890 */ /* 0x000fc6000fffe0ff */
[----:B0-----:R-:W-:-:S03]  /*0a20*/  IMAD.WIDE R8, R9, 0x4, R6 ;  /* 0x0000000409087825 */ /* 0x001fc600078e0206 */
[----:B------:R-:W-:Y:S02]  /*0a30*/  ISETP.NE.AND P0, PT, R4, UR4, PT ;  /* 0x0000000404007c0c */ /* 0x000fe4000bf05270 */
[----:B------:R1:W-:Y:S01]  /*0a40*/  STG.E desc[UR6][R8.64], RZ ;  /* 0x000000ff08007986 */ /* 0x0003e2000c101906 */
[----:B------:R-:W-:-:S05]  /*0a50*/  IMAD.WIDE R10, R3, 0x4, R8 ;  /* 0x00000004030a7825 */ /* 0x000fca00078e0208 */
        /* <DEDUP_REMOVED lines=13> */
[----:B------:R-:W-:Y:S05]  /*0b30*/  @P0 BRA `(.L_x_12) ;  /* 0xfffffffc00b00947 */ /* 0x000fea000383ffff */
.L_x_11:
[----:B------:R-:W-:Y:S05]  /*0b40*/  @!P1 EXIT ;  /* 0x000000000000994d */ /* 0x000fea0003800000 */
[----:B------:R-:W-:Y:S02]  /*0b50*/  ISETP.GE.U32.AND P0, PT, R5, 0x4, PT ;  /* 0x000000040500780c */ /* 0x000fe40003f06070 */
[----:B-1----:R-:W-:-:S04]  /*0b60*/  LOP3.LUT R14, R2, 0x3, RZ, 0xc0, !PT ;  /* 0x00000003020e7812 */ /* 0x002fc800078ec0ff */
[----:B------:R-:W-:-:S07]  /*0b70*/  ISETP.NE.AND P1, PT, R14, RZ, PT ;  /* 0x000000ff0e00720c */ /* 0x000fce0003f25270 */
[----:B------:R-:W-:Y:S06]  /*0b80*/  @!P0 BRA `(.L_x_13) ;  /* 0x00000000002c8947 */ /* 0x000fec0003800000 */
[----:B------:R-:W0:Y:S01]  /*0b90*/  LDC.64 R6, c[0x0][0x390] ;  /* 0x0000e400ff067b82 */ /* 0x000e220000000a00 */
[C---:B------:R-:W-:Y:S01]  /*0ba0*/  IMAD R5, R4.reuse, R3, R0 ;  /* 0x0000000304057224 */ /* 0x040fe200078e0200 */
[----:B------:R-:W-:-:S03]  /*0bb0*/  IADD3 R4, PT, PT, R4, 0x4, RZ ;  /* 0x0000000404047810 */ /* 0x000fc60007ffe0ff */
[----:B0-----:R-:W-:-:S05]  /*0bc0*/  IMAD.WIDE R6, R5, 0x4, R6 ;  /* 0x0000000405067825 */ /* 0x001fca00078e0206 */
[----:B------:R0:W-:Y:S01]  /*0bd0*/  STG.E desc[UR6][R6.64], RZ ;  /* 0x000000ff06007986 */ /* 0x0001e2000c101906 */
[----:B------:R-:W-:-:S05]  /*0be0*/  IMAD.WIDE R8, R3, 0x4, R6 ;  /* 0x0000000403087825 */ /* 0x000fca00078e0206 */
[----:B------:R0:W-:Y:S01]  /*0bf0*/  STG.E desc[UR6][R8.64], RZ ;  /* 0x000000ff08007986 */ /* 0x0001e2000c101906 */
[----:B------:R-:W-:-:S05]  /*0c00*/  IMAD.WIDE R10, R3, 0x4, R8 ;  /* 0x00000004030a7825 */ /* 0x000fca00078e0208 */
[----:B------:R0:W-:Y:S01]  /*0c10*/  STG.E desc[UR6][R10.64], RZ ;  /* 0x000000ff0a007986 */ /* 0x0001e2000c101906 */
[----:B------:R-:W-:-:S05]  /*0c20*/  IMAD.WIDE R12, R3, 0x4, R10 ;  /* 0x00000004030c7825 */ /* 0x000fca00078e020a */
[----:B------:R0:W-:Y:S02]  /*0c30*/  STG.E desc[UR6][R12.64], RZ ;  /* 0x000000ff0c007986 */ /* 0x0001e4000c101906 */
.L_x_13:
[----:B------:R-:W-:Y:S05]  /*0c40*/  @!P1 EXIT ;  /* 0x000000000000994d */ /* 0x000fea0003800000 */
[----:B------:R-:W-:Y:S02]  /*0c50*/  ISETP.NE.AND P0, PT, R14, 0x1, PT ;  /* 0x000000010e00780c */ /* 0x000fe40003f05270 */
[----:B------:R-:W-:-:S04]  /*0c60*/  LOP3.LUT R2, R2, 0x1, RZ, 0xc0, !PT ;  /* 0x0000000102027812 */ /* 0x000fc800078ec0ff */
[----:B------:R-:W-:-:S07]  /*0c70*/  ISETP.NE.U32.AND P1, PT, R2, 0x1, PT ;  /* 0x000000010200780c */ /* 0x000fce0003f25070 */
[----:B------:R-:W-:Y:S06]  /*0c80*/  @!P0 BRA `(.L_x_14) ;  /* 0x00000000001c8947 */ /* 0x000fec0003800000 */
[----:B0-----:R-:W0:Y:S01]  /*0c90*/  LDC.64 R6, c[0x0][0x390] ;  /* 0x0000e400ff067b82 */ /* 0x001e220000000a00 */
[C---:B------:R-:W-:Y:S01]  /*0ca0*/  IMAD R5, R4.reuse, R3, R0 ;  /* 0x0000000304057224 */ /* 0x040fe200078e0200 */
[----:B------:R-:W-:-:S03]  /*0cb0*/  IADD3 R4, PT, PT, R4, 0x2, RZ ;  /* 0x0000000204047810 */ /* 0x000fc60007ffe0ff */
[----:B0-----:R-:W-:-:S05]  /*0cc0*/  IMAD.WIDE R6, R5, 0x4, R6 ;  /* 0x0000000405067825 */ /* 0x001fca00078e0206 */
[----:B------:R1:W-:Y:S01]  /*0cd0*/  STG.E desc[UR6][R6.64], RZ ;  /* 0x000000ff06007986 */ /* 0x0003e2000c101906 */
[----:B------:R-:W-:-:S05]  /*0ce0*/  IMAD.WIDE R8, R3, 0x4, R6 ;  /* 0x0000000403087825 */ /* 0x000fca00078e0206 */
[----:B------:R1:W-:Y:S02]  /*0cf0*/  STG.E desc[UR6][R8.64], RZ ;  /* 0x000000ff08007986 */ /* 0x0003e4000c101906 */
.L_x_14:
[----:B------:R-:W-:Y:S05]  /*0d00*/  @P1 EXIT ;  /* 0x000000000000194d */ /* 0x000fea0003800000 */
[----:B01----:R-:W0:Y:S01]  /*0d10*/  LDC.64 R6, c[0x0][0x390] ;  /* 0x0000e400ff067b82 */ /* 0x003e220000000a00 */
[----:B------:R-:W-:-:S04]  /*0d20*/  IMAD R3, R4, R3, R0 ;  /* 0x0000000304037224 */ /* 0x000fc800078e0200 */
[----:B0-----:R-:W-:-:S05]  /*0d30*/  IMAD.WIDE R2, R3, 0x4, R6 ;  /* 0x0000000403027825 */ /* 0x001fca00078e0206 */
[----:B------:R-:W-:Y:S01]  /*0d40*/  STG.E desc[UR6][R2.64], RZ ;  /* 0x000000ff02007986 */ /* 0x000fe2000c101906 */
[----:B------:R-:W-:Y:S05]  /*0d50*/  EXIT ;  /* 0x000000000000794d */ /* 0x000fea0003800000 */
.L_x_15:
        /* <DEDUP_REMOVED lines=10> */
.L_x_27:


//--------------------- .text._Z19matrixMultiplyByRowPiS_S_ii --------------------------
	.section	.text._Z19matrixMultiplyByRowPiS_S_ii,"ax",@progbits
	.align	128
        .global         _Z19matrixMultiplyByRowPiS_S_ii
        .type           _Z19matrixMultiplyByRowPiS_S_ii,@function
        .size           _Z19matrixMultiplyByRowPiS_S_ii,(.L_x_28 - _Z19matrixMultiplyByRowPiS_S_ii)
        .other          _Z19matrixMultiplyByRowPiS_S_ii,@"STO_CUDA_ENTRY STV_DEFAULT"
_Z19matrixMultiplyByRowPiS_S_ii:
.text._Z19matrixMultiplyByRowPiS_S_ii:
[----:B------:R-:W-:Y:S01]  /*0000*/  LDC R1, c[0x0][0x37c] ;  /* 0x0000df00ff017b82 */ /* 0x000fe20000000800 */
[----:B------:R-:W0:Y:S07]  /*0010*/  S2R R3, SR_TID.X ;  /* 0x0000000000037919 */ /* 0x000e2e0000002100 */
[----:B------:R-:W0:Y:S01]  /*0020*/  S2UR UR4, SR_CTAID.X ;  /* 0x00000000000479c3 */ /* 0x000e220000002500 */
[----:B------:R-:W1:Y:S07]  /*0030*/  LDCU UR6, c[0x0][0x39c] ;  /* 0x00007380ff0677ac */ /* 0x000e6e0008000800 */
[----:B------:R-:W0:Y:S01]  /*0040*/  LDC R0, c[0x0][0x360] ;  /* 0x0000d800ff007b82 */ /* 0x000e220000000800 */
[----:B-1----:R-:W-:-:S06]  /*0050*/  UISETP.GE.AND UP0, UPT, UR6, 0x1, UPT ;  /* 0x000000010600788c */ /* 0x002fcc000bf06270 */
[----:B------:R-:W-:Y:S01]  /*0060*/  PLOP3.LUT P0, PT, PT, PT, UP0, 0x80, 0x8 ;  /* 0x000000000008781c */ /* 0x000fe20003f0f008 */
[----:B0-----:R-:W-:-:S05]  /*0070*/  IMAD R0, R0, UR4, R3 ;  /* 0x0000000400007c24 */ /* 0x001fca000f8e0203 */
[----:B------:R-:W-:-:S13]  /*0080*/  ISETP.GT.OR P0, PT, R0, 0x3, !P0 ;  /* 0x000000030000780c */ /* 0x000fda0004704670 */
[----:B------:R-:W-:Y:S05]  /*0090*/  @P0 EXIT ;  /* 0x000000000000094d */ /* 0x000fea0003800000 */
[----:B------:R-:W0:Y:S01]  /*00a0*/  LDC R3, c[0x0][0x398] ;  /* 0x0000e600ff037b82 */ /* 0x000e220000000800 */
[----:B------:R-:W1:Y:S01]  /*00b0*/  LDCU.64 UR22, c[0x0][0x358] ;  /* 0x00006b00ff1677ac */ /* 0x000e620008000a00 */
[----:B0-----:R-:W-:-:S13]  /*00c0*/  ISETP.GE.AND P0, PT, R3, 0x1, PT ;  /* 0x000000010300780c */ /* 0x001fda0003f06270 */
[----:B-1----:R-:W-:Y:S05]  /*00d0*/  @!P0 BRA `(.L_x_16) ;  /* 0x00000008007c8947 */ /* 0x002fea0003800000 */
[C---:B------:R-:W-:Y:S01]  /*00e0*/  LOP3.LUT R12, R3.reuse, 0x7ffffff8, RZ, 0xc0, !PT ;  /* 0x7ffffff8030c7812 */ /* 0x040fe200078ec0ff */
[----:B------:R-:W-:Y:S01]  /*00f0*/  IMAD R13, R0, R3, RZ ;  /* 0x00000003000d7224 */ /* 0x000fe200078e02ff */
[C---:B------:R-:W-:Y:S01]  /*0100*/  LOP3.LUT R24, R3.reuse, 0x7, RZ, 0xc0, !PT ;  /* 0x0000000703187812 */ /* 0x040fe200078ec0ff */
[----:B------:R-:W-:Y:S01]  /*0110*/  USHF.L.U32 UR5, UR6, 0x3, URZ ;  /* 0x0000000306057899 */ /* 0x000fe200080006ff */
[----:B------:R-:W-:Y:S01]  /*0120*/  LOP3.LUT R14, R3, 0x3, RZ, 0xc0, !PT ;  /* 0x00000003030e7812 */ /* 0x000fe200078ec0ff */
[----:B------:R-:W-:Y:S01]  /*0130*/  UMOV UR4, URZ ;  /* 0x000000ff00047c82 */ /* 0x000fe20008000000 */
[----:B------:R-:W-:-:S09]  /*0140*/  IADD3 R15, PT, PT, -R12, RZ, RZ ;  /* 0x000000ff0c0f7210 */ /* 0x000fd20007ffe1ff */
.L_x_21:
[----:B------:R-:W0:Y:S01]  /*0150*/  LDC R25, c[0x0][0x398] ;  /* 0x0000e600ff197b82 */ /* 0x000e220000000800 */
[----:B------:R-:W-:Y:S01]  /*0160*/  HFMA2 R4, -RZ, RZ, 0, 0 ;  /* 0x00000000ff047431 */ /* 0x000fe200000001ff */
[----:B------:R-:W-:Y:S02]  /*0170*/  MOV R22, RZ ;  /* 0x000000ff00167202 */ /* 0x000fe40000000f00 */
[----:B0-----:R-:W-:-:S13]  /*0180*/  ISETP.GE.U32.AND P0, PT, R25, 0x8, PT ;  /* 0x000000081900780c */ /* 0x001fda0003f06070 */
[----:B------:R-:W-:Y:S05]  /*0190*/  @!P0 BRA `(.L_x_17) ;  /* 0x00000004002c8947 */ /* 0x000fea0003800000 */
[----:B------:R-:W0:Y:S01]  /*01a0*/  LDCU UR6, c[0x0][0x39c] ;  /* 0x00007380ff0677ac */ /* 0x000e220008000800 */
[----:B------:R-:W-:Y:S01]  /*01b0*/  IMAD.MOV.U32 R22, RZ, RZ, RZ ;  /* 0x000000ffff167224 */ /* 0x000fe200078e00ff */
[----:B------:R-:W-:Y:S01]  /*01c0*/  MOV R16, R13 ;  /* 0x0000000d00107202 */ /* 0x000fe20000000f00 */
[----:B------:R-:W1:Y:S01]  /*01d0*/  LDCU.64 UR24, c[0x0][0x388] ;  /* 0x00007100ff1877ac */ /* 0x000e620008000a00 */
[----:B------:R-:W-:Y:S01]  /*01e0*/  MOV R17, R15 ;  /* 0x0000000f00117202 */ /* 0x000fe20000000f00 */
[----:B0-----:R-:W-:Y:S02]  /*01f0*/  UIADD3 UR7, UPT, UPT, UR4, UR6, URZ ;  /* 0x0000000604077290 */ /* 0x001fe4000fffe0ff */
[----:B------:R-:W-:Y:S02]  /*0200*/  ULEA UR8, UR6, UR4, 0x1 ;  /* 0x0000000406087291 */ /* 0x000fe4000f8e08ff */
[----:B------:R-:W-:Y:S02]  /*0210*/  UIMAD UR9, UR6, 0x3, UR4 ;  /* 0x00000003060978a4 */ /* 0x000fe4000f8e0204 */
[----:B------:R-:W-:-:S02]  /*0220*/  ULEA UR10, UR6, UR4, 0x2 ;  /* 0x00000004060a7291 */ /* 0x000fc4000f8e10ff */
[----:B------:R-:W-:Y:S02]  /*0230*/  UIMAD UR11, UR6, 0x5, UR4 ;  /* 0x00000005060b78a4 */ /* 0x000fe4000f8e0204 */
[----:B------:R-:W-:Y:S02]  /*0240*/  UIMAD UR12, UR6, 0x6, UR4 ;  /* 0x00000006060c78a4 */ /* 0x000fe4000f8e0204 */
[----:B------:R-:W-:Y:S02]  /*0250*/  UIMAD UR6, UR6, 0x7, UR4 ;  /* 0x00000007060678a4 */ /* 0x000fe4000f8e0204 */
[----:B-1----:R-:W-:-:S12]  /*0260*/  UIMAD.WIDE.U32 UR14, UR4, 0x4, UR24 ;  /* 0x00000004040e78a5 */ /* 0x002fd8000f8e0018 */
.L_x_18:
[----:B------:R-:W0:Y:S01]  /*0270*/  LDC.64 R2, c[0x0][0x380] ;  /* 0x0000e000ff027b82 */ /* 0x000e220000000a00 */
[----:B------:R-:W-:Y:S01]  /*0280*/  MOV R28, UR14 ;  /* 0x0000000e001c7c02 */ /* 0x000fe20008000f00 */
[----:B------:R-:W-:-:S05]  /*0290*/  IMAD.U32 R29, RZ, RZ, UR15 ;  /* 0x0000000fff1d7e24 */ /* 0x000fca000f8e00ff */
[----:B------:R-:W2:Y:S01]  /*02a0*/  LDG.E R28, desc[UR22][R28.64] ;  /* 0x000000161c1c7981 */ /* 0x000ea2000c1e1900 */
[----:B0-----:R-:W-:-:S05]  /*02b0*/  IMAD.WIDE R2, R16, 0x4, R2 ;  /* 0x0000000410027825 */ /* 0x001fca00078e0202 */
[----:B------:R-:W2:Y:S01]  /*02c0*/  LDG.E R27, desc[UR22][R2.64] ;  /* 0x00000016021b7981 */ /* 0x000ea2000c1e1900 */
[----:B------:R-:W-:Y:S02]  /*02d0*/  UIMAD.WIDE.U32 UR16, UR7, 0x4, UR24 ;  /* 0x00000004071078a5 */ /* 0x000fe4000f8e0018 */
[----:B------:R-:W-:Y:S01]  /*02e0*/  UIMAD.WIDE.U32 UR18, UR8, 0x4, UR24 ;  /* 0x00000004081278a5 */ /* 0x000fe2000f8e0018 */
[----:B------:R-:W3:Y:S03]  /*02f0*/  LDG.E R21, desc[UR22][R2.64+0x8] ;  /* 0x0000081602157981 */ /* 0x000ee6000c1e1900 */
[----:B------:R-:W-:Y:S01]  /*0300*/  MOV R18, UR16 ;  /* 0x0000001000127c02 */ /* 0x000fe20008000f00 */
[----:B------:R-:W-:Y:S01]  /*0310*/  UIMAD.WIDE.U32 UR20, UR10, 0x4, UR24 ;  /* 0x000000040a1478a5 */ /* 0x000fe2000f8e0018 */
[----:B------:R-:W-:Y:S01]  /*0320*/  MOV R19, UR17 ;  /* 0x0000001100137c02 */ /* 0x000fe20008000f00 */
[----:B------:R-:W-:Y:S01]  /*0330*/  UIMAD.WIDE.U32 UR16, UR9, 0x4, UR24 ;  /* 0x00000004091078a5 */ /* 0x000fe2000f8e0018 */
[----:B------:R-:W-:Y:S01]  /*0340*/  MOV R10, UR18 ;  /* 0x00000012000a7c02 */ /* 0x000fe20008000f00 */
[----:B------:R-:W-:Y:S01]  /*0350*/  IMAD.U32 R11, RZ, RZ, UR19 ;  /* 0x00000013ff0b7e24 */ /* 0x000fe2000f8e00ff */
[----:B------:R-:W4:Y:S03]  /*0360*/  LDG.E R23, desc[UR22][R2.64+0xc] ;  /* 0x00000c1602177981 */ /* 0x000f26000c1e1900 */
[----:B------:R-:W-:Y:S01]  /*0370*/  MOV R8, UR16 ;  /* 0x0000001000087c02 */ /* 0x000fe20008000f00 */
[----:B------:R-:W5:Y:S01]  /*0380*/  LDG.E R18, desc[UR22][R18.64] ;  /* 0x0000001612127981 */ /* 0x000f62000c1e1900 */
[----:B------:R-:W-:Y:S01]  /*0390*/  MOV R9, UR17 ;  /* 0x0000001100097c02 */ /* 0x000fe20008000f00 */
[----:B------:R-:W-:-:S02]  /*03a0*/  UIMAD.WIDE.U32 UR16, UR11, 0x4, UR24 ;  /* 0x000000040b1078a5 */ /* 0x000fc4000f8e0018 */
[----:B------:R0:W3:Y:S04]  /*03b0*/  LDG.E R20, desc[UR22][R10.64] ;  /* 0x000000160a147981 */ /* 0x0000e8000c1e1900 */
[----:B------:R-:W4:Y:S04]  /*03c0*/  LDG.E R29, desc[UR22][R2.64+0x10] ;  /* 0x00001016021d7981 */ /* 0x000f28000c1e1900 */
[----:B------:R-:W5:Y:S01]  /*03d0*/  LDG.E R19, desc[UR22][R2.64+0x4] ;  /* 0x0000041602137981 */ /* 0x000f62000c1e1900 */
[----:B------:R-:W-:Y:S02]  /*03e0*/  MOV R6, UR16 ;  /* 0x0000001000067c02 */ /* 0x000fe40008000f00 */
[----:B------:R-:W-:Y:S01]  /*03f0*/  MOV R7, UR17 ;  /* 0x0000001100077c02 */ /* 0x000fe20008000f00 */
[----:B------:R-:W-:Y:S01]  /*0400*/  UIMAD.WIDE.U32 UR16, UR12, 0x4, UR24 ;  /* 0x000000040c1078a5 */ /* 0x000fe2000f8e0018 */
[----:B------:R-:W-:Y:S01]  /*0410*/  MOV R4, UR20 ;  /* 0x0000001400047c02 */ /* 0x000fe20008000f00 */
[----:B------:R-:W-:Y:S01]  /*0420*/  IMAD.U32 R5, RZ, RZ, UR21 ;  /* 0x00000015ff057e24 */ /* 0x000fe2000f8e00ff */
[----:B------:R1:W4:Y:S03]  /*0430*/  LDG.E R26, desc[UR22][R8.64] ;  /* 0x00000016081a7981 */ /* 0x000326000c1e1900 */
[----:B0-----:R-:W-:Y:S01]  /*0440*/  MOV R10, UR16 ;  /* 0x00000010000a7c02 */ /* 0x001fe20008000f00 */
[----:B------:R-:W-:Y:S01]  /*0450*/  IMAD.U32 R11, RZ, RZ, UR17 ;  /* 0x00000011ff0b7e24 */ /* 0x000fe2000f8e00ff */
[----:B------:R-:W4:Y:S01]  /*0460*/  LDG.E R4, desc[UR22][R4.64] ;  /* 0x0000001604047981 */ /* 0x000f22000c1e1900 */
[----:B------:R-:W-:-:S03]  /*0470*/  UIMAD.WIDE.U32 UR16, UR6, 0x4, UR24 ;  /* 0x00000004061078a5 */ /* 0x000fc6000f8e0018 */
[----:B------:R-:W4:Y:S03]  /*0480*/  LDG.E R6, desc[UR22][R6.64] ;  /* 0x0000001606067981 */ /* 0x000f26000c1e1900 */
[----:B-1----:R-:W-:Y:S01]  /*0490*/  MOV R8, UR16 ;  /* 0x0000001000087c02 */ /* 0x002fe20008000f00 */
[----:B------:R-:W4:Y:S01]  /*04a0*/  LDG.E R11, desc[UR22][R10.64] ;  /* 0x000000160a0b7981 */ /* 0x000f22000c1e1900 */
[----:B------:R-:W-:-:S03]  /*04b0*/  MOV R9, UR17 ;  /* 0x0000001100097c02 */ /* 0x000fc60008000f00 */
[----:B------:R-:W4:Y:S04]  /*04c0*/  LDG.E R5, desc[UR22][R2.64+0x1c] ;  /* 0x00001c1602057981 */ /* 0x000f28000c1e1900 */
[----:B------:R-:W4:Y:S01]  /*04d0*/  LDG.E R8, desc[UR22][R8.64] ;  /* 0x0000001608087981 */ /* 0x000f22000c1e1900 */
[----:B--2---:R-:W-:-:S03]  /*04e0*/  IMAD R28, R27, R28, R22 ;  /* 0x0000001c1b1c7224 */ /* 0x004fc600078e0216 */
[----:B------:R-:W2:Y:S04]  /*04f0*/  LDG.E R27, desc[UR22][R2.64+0x14] ;  /* 0x00001416021b7981 */ /* 0x000ea8000c1e1900 */
[----:B------:R-:W2:Y:S01]  /*0500*/  LDG.E R22, desc[UR22][R2.64+0x18] ;  /* 0x0000181602167981 */ /* 0x000ea2000c1e1900 */
[----:B------:R-:W-:-:S04]  /*0510*/  IADD3 R17, PT, PT, R17, 0x8, RZ ;  /* 0x0000000811117810 */ /* 0x000fc80007ffe0ff */
[----:B------:R-:W-:Y:S01]  /*0520*/  ISETP.NE.AND P0, PT, R17, RZ, PT ;  /* 0x000000ff1100720c */ /* 0x000fe20003f05270 */
[----:B-----5:R-:W-:-:S04]  /*0530*/  IMAD R18, R19, R18, R28 ;  /* 0x0000001213127224 */ /* 0x020fc800078e021c */
[----:B---3--:R-:W-:-:S04]  /*0540*/  IMAD R18, R21, R20, R18 ;  /* 0x0000001415127224 */ /* 0x008fc800078e0212 */
[----:B----4-:R-:W-:-:S04]  /*0550*/  IMAD R18, R23, R26, R18 ;  /* 0x0000001a17127224 */ /* 0x010fc800078e0212 */
[----:B------:R-:W-:Y:S01]  /*0560*/  IMAD R4, R29, R4, R18 ;  /* 0x000000041d047224 */ /* 0x000fe200078e0212 */
[----:B------:R-:W-:Y:S02]  /*0570*/  UIADD3 UR7, UPT, UPT, UR5, UR7, URZ ;  /* 0x0000000705077290 */ /* 0x000fe4000fffe0ff */
[----:B------:R-:W-:Y:S02]  /*0580*/  UIADD3 UR8, UPT, UPT, UR5, UR8, URZ ;  /* 0x0000000805087290 */ /* 0x000fe4000fffe0ff */
[----:B------:R-:W-:Y:S02]  /*0590*/  UIADD3 UR9, UPT, UPT, UR5, UR9, URZ ;  /* 0x0000000905097290 */ /* 0x000fe4000fffe0ff */
[----:B------:R-:W-:Y:S02]  /*05a0*/  UIADD3 UR10, UPT, UPT, UR5, UR10, URZ ;  /* 0x0000000a050a7290 */ /* 0x000fe4000fffe0ff */
[----:B------:R-:W-:Y:S02]  /*05b0*/  UIADD3 UR11, UPT, UPT, UR5, UR11, URZ ;  /* 0x0000000b050b7290 */ /* 0x000fe4000fffe0ff */
[----:B------:R-:W-:-:S02]  /*05c0*/  UIADD3 UR12, UPT, UPT, UR5, UR12, URZ ;  /* 0x0000000c050c7290 */ /* 0x000fc4000fffe0ff */
[----:B------:R-:W-:Y:S02]  /*05d0*/  UIADD3 UR6, UPT, UPT, UR5, UR6, URZ ;  /* 0x0000000605067290 */ /* 0x000fe4000fffe0ff */
[----:B------:R-:W-:Y:S01]  /*05e0*/  UIMAD.WIDE.U32 UR14, UR5, 0x4, UR14 ;  /* 0x00000004050e78a5 */ /* 0x000fe2000f8e000e */
[----:B------:R-:W-:Y:S02]  /*05f0*/  VIADD R16, R16, 0x8 ;  /* 0x0000000810107836 */ /* 0x000fe40000000000 */
[----:B--2---:R-:W-:-:S04]  /*0600*/  IMAD R4, R27, R6, R4 ;  /* 0x000000061b047224 */ /* 0x004fc800078e0204 */
[----:B------:R-:W-:-:S04]  /*0610*/  IMAD R22, R22, R11, R4 ;  /* 0x0000000b16167224 */ /* 0x000fc800078e0204 */
[----:B------:R-:W-:Y:S01]  /*0620*/  IMAD R22, R5, R8, R22 ;  /* 0x0000000805167224 */ /* 0x000fe200078e0216 */
[----:B------:R-:W-:Y:S06]  /*0630*/  @P0 BRA `(.L_x_18) ;  /* 0xfffffffc000c0947 */ /* 0x000fec000383ffff */
[----:B------:R-:W-:-:S07]  /*0640*/  MOV R4, R12 ;  /* 0x0000000c00047202 */ /* 0x000fce0000000f00 */
.L_x_17:
[----:B------:R-:W-:-:S13]  /*0650*/  ISETP.NE.AND P0, PT, R24, RZ, PT ;  /* 0x000000ff1800720c */ /* 0x000fda0003f05270 */
[----:B------:R-:W-:Y:S05]  /*0660*/  @!P0 BRA `(.L_x_19) ;  /* 0x0000000000ec8947 */ /* 0x000fea0003800000 */
[----:B------:R-:W-:Y:S02]  /*0670*/  IADD3 R2, PT, PT, R24, -0x1, RZ ;  /* 0xffffffff18027810 */ /* 0x000fe40007ffe0ff */
[----:B------:R-:W-:Y:S02]  /*0680*/  ISETP.NE.AND P1, PT, R14, RZ, PT ;  /* 0x000000ff0e00720c */ /* 0x000fe40003f25270 */
[----:B------:R-:W-:-:S13]  /*0690*/  ISETP.GE.U32.AND P0, PT, R2, 0x3, PT ;  /* 0x000000030200780c */ /* 0x000fda0003f06070 */
[----:B------:R-:W-:Y:S05]  /*06a0*/  @!P0 BRA `(.L_x_20) ;  /* 0x0000000000688947 */ /* 0x000fea0003800000 */
[----:B------:R-:W0:Y:S01]  /*06b0*/  LDC R18, c[0x0][0x39c] ;  /* 0x0000e700ff127b82 */ /* 0x000e220000000800 */
[----:B------:R-:W-:-:S07]  /*06c0*/  IADD3 R5, PT, PT, R13, R4, RZ ;  /* 0x000000040d057210 */ /* 0x000fce0007ffe0ff */
[----:B------:R-:W1:Y:S08]  /*06d0*/  LDC.64 R2, c[0x0][0x388] ;  /* 0x0000e200ff027b82 */ /* 0x000e700000000a00 */
[----:B------:R-:W2:Y:S01]  /*06e0*/  LDC.64 R6, c[0x0][0x380] ;  /* 0x0000e000ff067b82 */ /* 0x000ea20000000a00 */
[----:B0-----:R-:W-:-:S04]  /*06f0*/  IMAD R17, R4, R18, UR4 ;  /* 0x0000000404117e24 */ /* 0x001fc8000f8e0212 */
[C---:B------:R-:W-:Y:S02]  /*0700*/  IMAD.IADD R9, R17.reuse, 0x1, R18 ;  /* 0x0000000111097824 */ /* 0x040fe400078e0212 */
[----:B-1----:R-:W-:-:S03]  /*0710*/  IMAD.WIDE.U32 R16, R17, 0x4, R2 ;  /* 0x0000000411107825 */ /* 0x002fc600078e0002 */
[CC--:B------:R-:W-:Y:S01]  /*0720*/  IADD3 R19, PT, PT, R9.reuse, R18.reuse, RZ ;  /* 0x0000001209137210 */ /* 0x0c0fe20007ffe0ff */
[----:B------:R-:W-:Y:S02]  /*0730*/  IMAD.WIDE.U32 R8, R9, 0x4, R2 ;  /* 0x0000000409087825 */ /* 0x000fe400078e0002 */
[----:B------:R-:W3:Y:S02]  /*0740*/  LDG.E R17, desc[UR22][R16.64] ;  /* 0x0000001610117981 */ /* 0x000ee4000c1e1900 */
[----:B--2---:R-:W-:Y:S02]  /*0750*/  IMAD.WIDE R6, R5, 0x4, R6 ;  /* 0x0000000405067825 */ /* 0x004fe400078e0206 */
[----:B------:R-:W2:Y:S02]  /*0760*/  LDG.E R8, desc[UR22][R8.64] ;  /* 0x0000001608087981 */ /* 0x000ea4000c1e1900 */
[C-C-:B------:R-:W-:Y:S01]  /*0770*/  IMAD.WIDE.U32 R10, R19.reuse, 0x4, R2.reuse ;  /* 0x00000004130a7825 */ /* 0x140fe200078e0002 */
[----:B------:R-:W-:Y:S01]  /*0780*/  IADD3 R19, PT, PT, R19, R18, RZ ;  /* 0x0000001213137210 */ /* 0x000fe20007ffe0ff */
[----:B------:R-:W3:Y:S04]  /*0790*/  LDG.E R5, desc[UR22][R6.64] ;  /* 0x0000001606057981 */ /* 0x000ee8000c1e1900 */
[----:B------:R-:W2:Y:S01]  /*07a0*/  LDG.E R18, desc[UR22][R6.64+0x4] ;  /* 0x0000041606127981 */ /* 0x000ea2000c1e1900 */
[----:B------:R-:W-:-:S03]  /*07b0*/  IMAD.WIDE.U32 R2, R19, 0x4, R2 ;  /* 0x0000000413027825 */ /* 0x000fc600078e0002 */
        /* <DEDUP_REMOVED lines=9> */
.L_x_20:
[----:B------:R-:W-:Y:S05]  /*0850*/  @!P1 BRA `(.L_x_19) ;  /* 0x0000000000709947 */ /* 0x000fea0003800000 */
[----:B------:R-:W-:Y:S01]  /*0860*/  ISETP.NE.AND P0, PT, R14, 0x1, PT ;  /* 0x000000010e00780c */ /* 0x000fe20003f05270 */
[----:B------:R-:W0:Y:S01]  /*0870*/  LDC.64 R16, c[0x0][0x388] ;  /* 0x0000e200ff107b82 */ /* 0x000e220000000a00 */
[----:B------:R-:W-:-:S07]  /*0880*/  LOP3.LUT P1, RZ, R25, 0x1, RZ, 0xc0, !PT ;  /* 0x0000000119ff7812 */ /* 0x000fce000782c0ff */
[----:B------:R-:W1:Y:S04]  /*0890*/  LDC.64 R10, c[0x0][0x380] ;  /* 0x0000e000ff0a7b82 */ /* 0x000e680000000a00 */
[----:B------:R-:W-:-:S04]  /*08a0*/  @P0 IADD3 R5, PT, PT, R13, R4, RZ ;  /* 0x000000040d050210 */ /* 0x000fc80007ffe0ff */
[----:B------:R-:W2:Y:S08]  /*08b0*/  @P0 LDC R9, c[0x0][0x39c] ;  /* 0x0000e700ff090b82 */ /* 0x000eb00000000800 */
[----:B------:R-:W3:Y:S08]  /*08c0*/  @P1 LDC R21, c[0x0][0x39c] ;  /* 0x0000e700ff151b82 */ /* 0x000ef00000000800 */
[----:B------:R-:W4:Y:S01]  /*08d0*/  LDC.64 R2, c[0x0][0x380] ;  /* 0x0000e000ff027b82 */ /* 0x000f220000000a00 */
[----:B-1----:R-:W-:-:S07]  /*08e0*/  @P0 IMAD.WIDE R10, R5, 0x4, R10 ;  /* 0x00000004050a0825 */ /* 0x002fce00078e020a */
[----:B------:R-:W1:Y:S01]  /*08f0*/  LDC.64 R6, c[0x0][0x388] ;  /* 0x0000e200ff067b82 */ /* 0x000e620000000a00 */
[C---:B--2---:R-:W-:Y:S01]  /*0900*/  @P0 IMAD R8, R4.reuse, R9, UR4 ;  /* 0x0000000404080e24 */ /* 0x044fe2000f8e0209 */
[----:B------:R-:W-:-:S03]  /*0910*/  @P0 IADD3 R4, PT, PT, R4, 0x2, RZ ;  /* 0x0000000204040810 */ /* 0x000fc60007ffe0ff */
[C---:B------:R-:W-:Y:S01]  /*0920*/  @P0 IMAD.IADD R19, R8.reuse, 0x1, R9 ;  /* 0x0000000108130824 */ /* 0x040fe200078e0209 */
[----:B------:R-:W-:Y:S01]  /*0930*/  @P1 IADD3 R5, PT, PT, R13, R4, RZ ;  /* 0x000000040d051210 */ /* 0x000fe20007ffe0ff */
[----:B0-----:R-:W-:-:S04]  /*0940*/  @P0 IMAD.WIDE.U32 R8, R8, 0x4, R16 ;  /* 0x0000000408080825 */ /* 0x001fc800078e0010 */
[----:B------:R-:W-:Y:S02]  /*0950*/  @P0 IMAD.WIDE.U32 R16, R19, 0x4, R16 ;  /* 0x0000000413100825 */ /* 0x000fe400078e0010 */
[----:B------:R-:W2:Y:S02]  /*0960*/  @P0 LDG.E R8, desc[UR22][R8.64] ;  /* 0x0000001608080981 */ /* 0x000ea4000c1e1900 */
[----:B---3--:R-:W-:Y:S02]  /*0970*/  @P1 IMAD R19, R4, R21, UR4 ;  /* 0x0000000404131e24 */ /* 0x008fe4000f8e0215 */
[----:B------:R-:W2:Y:S01]  /*0980*/  @P0 LDG.E R21, desc[UR22][R10.64] ;  /* 0x000000160a150981 */ /* 0x000ea2000c1e1900 */
[----:B----4-:R-:W-:-:S03]  /*0990*/  @P1 IMAD.WIDE R2, R5, 0x4, R2 ;  /* 0x0000000405021825 */ /* 0x010fc600078e0202 */
[----:B------:R-:W3:Y:S01]  /*09a0*/  @P0 LDG.E R16, desc[UR22][R16.64] ;  /* 0x0000001610100981 */ /* 0x000ee2000c1e1900 */
[----:B-1----:R-:W-:-:S03]  /*09b0*/  @P1 IMAD.WIDE.U32 R6, R19, 0x4, R6 ;  /* 0x0000000413061825 */ /* 0x002fc600078e0006 */
[----:B------:R-:W3:Y:S04]  /*09c0*/  @P0 LDG.E R4, desc[UR22][R10.64+0x4] ;  /* 0x000004160a040981 */ /* 0x000ee8000c1e1900 */
[----:B------:R-:W4:Y:S04]  /*09d0*/  @P1 LDG.E R3, desc[UR22][R2.64] ;  /* 0x0000001602031981 */ /* 0x000f28000c1e1900 */
[----:B------:R-:W4:Y:S01]  /*09e0*/  @P1 LDG.E R6, desc[UR22][R6.64] ;  /* 0x0000001606061981 */ /* 0x000f22000c1e1900 */
[----:B--2---:R-:W-:-:S04]  /*09f0*/  @P0 IMAD R21, R21, R8, R22 ;  /* 0x0000000815150224 */ /* 0x004fc800078e0216 */
[----:B---3--:R-:W-:-:S04]  /*0a00*/  @P0 IMAD R22, R4, R16, R21 ;  /* 0x0000001004160224 */ /* 0x008fc800078e0215 */
[----:B----4-:R-:W-:-:S07]  /*0a10*/  @P1 IMAD R22, R3, R6, R22 ;  /* 0x0000000603161224 */ /* 0x010fce00078e0216 */
.L_x_19:
[----:B------:R-:W0:Y:S01]  /*0a20*/  LDCU UR6, c[0x0][0x39c] ;  /* 0x00007380ff0677ac */ /* 0x000e220008000800 */
[----:B------:R-:W1:Y:S01]  /*0a30*/  LDC.64 R2, c[0x0][0x390] ;  /* 0x0000e400ff027b82 */ /* 0x000e620000000a00 */
[----:B0-----:R-:W-:-:S05]  /*0a40*/  MOV R5, UR6 ;  /* 0x0000000600057c02 */ /* 0x001fca0008000f00 */
[----:B------:R-:W-:Y:S01]  /*0a50*/  IMAD R5, R0, R5, UR4 ;  /* 0x0000000400057e24 */ /* 0x000fe2000f8e0205 */
[----:B------:R-:W-:-:S03]  /*0a60*/  UIADD3 UR4, UPT, UPT, UR4, 0x1, URZ ;  /* 0x0000000104047890 */ /* 0x000fc6000fffe0ff */
[----:B-1----:R-:W-:Y:S01]  /*0a70*/  IMAD.WIDE R2, R5, 0x4, R2 ;  /* 0x0000000405027825 */ /* 0x002fe200078e0202 */
[----:B------:R-:W-:-:S04]  /*0a80*/  UISETP.NE.AND UP0, UPT, UR4, UR6, UPT ;  /* 0x000000060400728c */ /* 0x000fc8000bf05270 */
[----:B------:R0:W-:Y:S02]  /*0a90*/  STG.E desc[UR22][R2.64], R22 ;  /* 0x0000001602007986 */ /* 0x0001e4000c101916 */
[----:B------:R-:W-:-:S13]  /*0aa0*/  PLOP3.LUT P0, PT, PT, PT, UP0, 0x80, 0x8 ;  /* 0x000000000008781c */ /* 0x000fda0003f0f008 */
[----:B0-----:R-:W-:Y:S05]  /*0ab0*/  @!P0 EXIT ;  /* 0x000000000000894d */ /* 0x001fea0003800000 */
[----:B------:R-:W-:Y:S05]  /*0ac0*/  BRA `(.L_x_21) ;  /* 0xfffffff400a07947 */ /* 0x000fea000383ffff */
.L_x_16:
[----:B------:R-:W-:Y:S02]  /*0ad0*/  UISETP.GE.U32.AND UP0, UPT, UR6, 0x8, UPT ;  /* 0x000000080600788c */ /* 0x000fe4000bf06070 */
[----:B------:R-:W-:Y:S01]  /*0ae0*/  ULOP3.LUT UR7, UR6, 0x7, URZ, 0xc0, !UPT ;  /* 0x0000000706077892 */ /* 0x000fe2000f8ec0ff */
[----:B------:R-:W-:-:S06]  /*0af0*/  UMOV UR4, URZ ;  /* 0x000000ff00047c82 */ /* 0x000fcc0008000000 */
[----:B------:R-:W-:Y:S05]  /*0b00*/  BRA.U !UP0, `(.L_x_22) ;  /* 0x0000000108447547 */ /* 0x000fea000b800000 */
[----:B------:R-:W0:Y:S01]  /*0b10*/  LDC.64 R4, c[0x0][0x390] ;  /* 0x0000e400ff047b82 */ /* 0x000e220000000a00 */
[----:B------:R-:W-:Y:S01]  /*0b20*/  ULOP3.LUT UR4, UR6, 0x7ffffff8, URZ, 0xc0, !UPT ;  /* 0x7ffffff806047892 */ /* 0x000fe2000f8ec0ff */
[----:B------:R-:W-:-:S11]  /*0b30*/  UMOV UR5, URZ ;  /* 0x000000ff00057c82 */ /* 0x000fd60008000000 */
.L_x_23:
[----:B-1----:R-:W-:Y:S01]  /*0b40*/  MOV R3, UR5 ;  /* 0x0000000500037c02 */ /* 0x002fe20008000f00 */
[----:B------:R-:W-:-:S04]  /*0b50*/  UIADD3 UR5, UPT, UPT, UR5, 0x8, URZ ;  /* 0x0000000805057890 */ /* 0x000fc8000fffe0ff */
[----:B------:R-:W-:Y:S01]  /*0b60*/  IMAD R3, R0, UR6, R3 ;  /* 0x0000000600037c24 */ /* 0x000fe2000f8e0203 */
[----:B------:R-:W-:-:S03]  /*0b70*/  UISETP.NE.AND UP0, UPT, UR5, UR4, UPT ;  /* 0x000000040500728c */ /* 0x000fc6000bf05270 */
[----:B0-----:R-:W-:-:S05]  /*0b80*/  IMAD.WIDE R2, R3, 0x4, R4 ;  /* 0x0000000403027825 */ /* 0x001fca00078e0204 */
[----:B------:R1:W-:Y:S04]  /*0b90*/  STG.E desc[UR22][R2.64], RZ ;  /* 0x000000ff02007986 */ /* 0x0003e8000c101916 */
[----:B------:R1:W-:Y:S04]  /*0ba0*/  STG.E desc[UR22][R2.64+0x4], RZ ;  /* 0x000004ff02007986 */ /* 0x0003e8000c101916 */
[----:B------:R1:W-:Y:S04]  /*0bb0*/  STG.E desc[UR22][R2.64+0x8], RZ ;  /* 0x000008ff02007986 */ /* 0x0003e8000c101916 */
[----:B------:R1:W-:Y:S04]  /*0bc0*/  STG.E desc[UR22][R2.64+0xc], RZ ;  /* 0x00000cff02007986 */ /* 0x0003e8000c101916 */
[----:B------:R1:W-:Y:S04]  /*0bd0*/  STG.E desc[UR22][R2.64+0x10], RZ ;  /* 0x000010ff02007986 */ /* 0x0003e8000c101916 */
[----:B------:R1:W-:Y:S04]  /*0be0*/  STG.E desc[UR22][R2.64+0x14], RZ ;  /* 0x000014ff02007986 */ /* 0x0003e8000c101916 */
[----:B------:R1:W-:Y:S04]  /*0bf0*/  STG.E desc[UR22][R2.64+0x18], RZ ;  /* 0x000018ff02007986 */ /* 0x0003e8000c101916 */
[----:B------:R1:W-:Y:S01]  /*0c00*/  STG.E desc[UR22][R2.64+0x1c], RZ ;  /* 0x00001cff02007986 */ /* 0x0003e2000c101916 */
[----:B------:R-:W-:Y:S05]  /*0c10*/  BRA.U UP0, `(.L_x_23) ;  /* 0xfffffffd00c87547 */ /* 0x000fea000b83ffff */
.L_x_22:
[----:B------:R-:W-:-:S13]  /*0c20*/  ISETP.NE.AND P0, PT, RZ, UR7, PT ;  /* 0x00000007ff007c0c */ /* 0x000fda000bf05270 */
[----:B------:R-:W-:Y:S05]  /*0c30*/  @!P0 EXIT ;  /* 0x000000000000894d */ /* 0x000fea0003800000 */
[----:B------:R-:W-:Y:S02]  /*0c40*/  UISETP.GE.U32.AND UP0, UPT, UR7, 0x4, UPT ;  /* 0x000000040700788c */ /* 0x000fe4000bf06070 */
[----:B------:R-:W-:-:S07]  /*0c50*/  ULOP3.LUT UR5, UR6, 0x3, URZ, 0xc0, !UPT ;  /* 0x0000000306057892 */ /* 0x000fce000f8ec0ff */
[----:B------:R-:W-:Y:S05]  /*0c60*/  BRA.U !UP0, `(.L_x_24) ;  /* 0x0000000108247547 */ /* 0x000fea000b800000 */
[----:B-1----:R-:W0:Y:S01]  /*0c70*/  LDC.64 R2, c[0x0][0x390] ;  /* 0x0000e400ff027b82 */ /* 0x002e220000000a00 */
[----:B------:R-:W-:Y:S01]  /*0c80*/  IMAD.U32 R5, RZ, RZ, UR4 ;  /* 0x00000004ff057e24 */ /* 0x000fe2000f8e00ff */
[----:B------:R-:W-:-:S03]  /*0c90*/  UIADD3 UR4, UPT, UPT, UR4, 0x4, URZ ;  /* 0x0000000404047890 */ /* 0x000fc6000fffe0ff */
[----:B------:R-:W-:-:S04]  /*0ca0*/  IMAD R5, R0, UR6, R5 ;  /* 0x0000000600057c24 */ /* 0x000fc8000f8e0205 */
[----:B0-----:R-:W-:-:S05]  /*0cb0*/  IMAD.WIDE R2, R5, 0x4, R2 ;  /* 0x0000000405027825 */ /* 0x001fca00078e0202 */
[----:B------:R0:W-:Y:S04]  /*0cc0*/  STG.E desc[UR22][R2.64], RZ ;  /* 0x000000ff02007986 */ /* 0x0001e8000c101916 */
[----:B------:R0:W-:Y:S04]  /*0cd0*/  STG.E desc[UR22][R2.64+0x4], RZ ;  /* 0x000004ff02007986 */ /* 0x0001e8000c101916 */
[----:B------:R0:W-:Y:S04]  /*0ce0*/  STG.E desc[UR22][R2.64+0x8], RZ ;  /* 0x000008ff02007986 */ /* 0x0001e8000c101916 */
[----:B------:R0:W-:Y:S02]  /*0cf0*/  STG.E desc[UR22][R2.64+0xc], RZ ;  /* 0x00000cff02007986 */ /* 0x0001e4000c101916 */
.L_x_24:
[----:B------:R-:W-:-:S13]  /*0d00*/  ISETP.NE.AND P0, PT, RZ, UR5, PT ;  /* 0x00000005ff007c0c */ /* 0x000fda000bf05270 */
[----:B------:R-:W-:Y:S05]  /*0d10*/  @!P0 EXIT ;  /* 0x000000000000894d */ /* 0x000fea0003800000 */
[----:B------:R-:W-:Y:S01]  /*0d20*/  UISETP.NE.AND UP0, UPT, UR5, 0x1, UPT ;  /* 0x000000010500788c */ /* 0x000fe2000bf05270 */
[----:B------:R-:W-:Y:S01]  /*0d30*/  MOV R5, UR4 ;  /* 0x0000000400057c02 */ /* 0x000fe20008000f00 */
[----:B------:R-:W-:-:S04]  /*0d40*/  ULOP3.LUT UR5, UR6, 0x1, URZ, 0xc0, !UPT ;  /* 0x0000000106057892 */ /* 0x000fc8000f8ec0ff */
[----:B------:R-:W-:Y:S01]  /*0d50*/  PLOP3.LUT P0, PT, PT, PT, UP0, 0x80, 0x8 ;  /* 0x000000000008781c */ /* 0x000fe20003f0f008 */
[----:B------:R-:W-:-:S04]  /*0d60*/  UISETP.NE.U32.AND UP1, UPT, UR5, 0x1, UPT ;  /* 0x000000010500788c */ /* 0x000fc8000bf25070 */
[----:B------:R-:W0:Y:S02]  /*0d70*/  @UP0 LDCU.64 UR8, c[0x0][0x390] ;  /* 0x00007200ff0807ac */ /* 0x000e240008000a00 */
[----:B------:R-:W-:Y:S01]  /*0d80*/  PLOP3.LUT P1, PT, PT, PT, UP1, 0x80, 0x8 ;  /* 0x000000000008781c */ /* 0x000fe20003f2f018 */
[----:B------:R-:W-:-:S05]  /*0d90*/  @UP0 UIADD3 UR4, UPT, UPT, UR4, 0x2, URZ ;  /* 0x0000000204040890 */ /* 0x000fca000fffe0ff */
[----:B------:R-:W-:Y:S01]  /*0da0*/  @P0 IMAD R5, R0, UR6, R5 ;  /* 0x0000000600050c24 */ /* 0x000fe2000f8e0205 */
[----:B01----:R-:W-:Y:S02]  /*0db0*/  MOV R2, UR8 ;  /* 0x0000000800027c02 */ /* 0x003fe40008000f00 */
[----:B------:R-:W-:-:S03]  /*0dc0*/  MOV R3, UR9 ;  /* 0x0000000900037c02 */ /* 0x000fc60008000f00 */
[----:B------:R-:W-:-:S05]  /*0dd0*/  @P0 IMAD.WIDE R2, R5, 0x4, R2 ;  /* 0x0000000405020825 */ /* 0x000fca00078e0202 */
[----:B------:R0:W-:Y:S04]  /*0de0*/  @P0 STG.E desc[UR22][R2.64], RZ ;  /* 0x000000ff02000986 */ /* 0x0001e8000c101916 */
[----:B------:R0:W-:Y:S01]  /*0df0*/  @P0 STG.E desc[UR22][R2.64+0x4], RZ ;  /* 0x000004ff02000986 */ /* 0x0001e2000c101916 */
[----:B------:R-:W-:Y:S05]  /*0e00*/  @P1 EXIT ;  /* 0x000000000000194d */ /* 0x000fea0003800000 */
[----:B0-----:R-:W0:Y:S01]  /*0e10*/  LDC.64 R2, c[0x0][0x390] ;  /* 0x0000e400ff027b82 */ /* 0x001e220000000a00 */
[----:B------:R-:W-:-:S05]  /*0e20*/  MOV R5, UR4 ;  /* 0x0000000400057c02 */ /* 0x000fca0008000f00 */
[----:B------:R-:W-:-:S04]  /*0e30*/  IMAD R5, R0, UR6, R5 ;  /* 0x0000000600057c24 */ /* 0x000fc8000f8e0205 */
[----:B0-----:R-:W-:-:S05]  /*0e40*/  IMAD.WIDE R2, R5, 0x4, R2 ;  /* 0x0000000405027825 */ /* 0x001fca00078e0202 */
[----:B------:R-:W-:Y:S01]  /*0e50*/  STG.E desc[UR22][R2.64], RZ ;  /* 0x000000ff02007986 */ /* 0x000fe2000c101916 */
[----:B------:R-:W-:Y:S05]  /*0e60*/  EXIT ;  /* 0x000000000000794d */ /* 0x000fea0003800000 */
.L_x_25:
        /* <DEDUP_REMOVED lines=9> */
.L_x_28:


//--------------------- .nv.shared.reserved.0     --------------------------
	.section	.nv.shared.reserved.0,"aw",@nobits
	.weak		__nv_reservedSMEM_offset_0_alias
	.size		__nv_reservedSMEM_offset_0_alias, 0, 64
	.other		__nv_reservedSMEM_offset_0_alias,@"STO_CUDA_RESERVED_SHARED STV_DEFAULT"
__nv_reservedSMEM_offset_0_alias:
	.zero		0
	.zero		64


//--------------------- .nv.constant0._Z23matrixMultiplyByElementPiS_S_ii --------------------------
	.section	.nv.constant0._Z23matrixMultiplyByElementPiS_S_ii,"a",@progbits
	.sectionflags	@""
	.align	4
.nv.constant0._Z23matrixMultiplyByElementPiS_S_ii:
	.zero		928


//--------------------- .nv.constant0._Z22matrixMultiplyByColumnPiS_S_iii --------------------------
	.section	.nv.constant0._Z22matrixMultiplyByColumnPiS_S_iii,"a",@progbits
	.sectionflags	@""
	.align	4
.nv.constant0._Z22matrixMultiplyByColumnPiS_S_iii:
	.zero		932


//--------------------- .nv.constant0._Z19matrixMultiplyByRowPiS_S_ii --------------------------
	.section	.nv.constant0._Z19matrixMultiplyByRowPiS_S_ii,"a",@progbits
	.sectionflags	@""
	.align	4
.nv.constant0._Z19matrixMultiplyByRowPiS_S_ii:
	.zero		928


//--------------------- SYMBOLS --------------------------

	.type		.nv.reservedSmem.offset0,@object
	.size		.nv.reservedSmem.offset0,0x4
